//
// Generated by NVIDIA NVVM Compiler
//
// Compiler Build ID: CL-36424714
// Cuda compilation tools, release 13.0, V13.0.88
// Based on NVVM 20.0.0
//

.version 9.0
.target sm_100
.address_size 64

	// .globl	_Z7myzswap14zswap_params_t

.visible .entry _Z7myzswap14zswap_params_t(
	.param .align 8 .b8 _Z7myzswap14zswap_params_t_param_0[24]
)
{
	.reg .pred 	%p<2>;
	.reg .b16 	%rs<5>;
	.reg .b32 	%r<11>;
	.reg .b64 	%rd<8>;
	.reg .b64 	%fd<5>;

	ld.param.u64 	%rd2, [_Z7myzswap14zswap_params_t_param_0+8];
	ld.param.u64 	%rd1, [_Z7myzswap14zswap_params_t_param_0];
	ld.param.u32 	%r2, [_Z7myzswap14zswap_params_t_param_0+16];
	mov.u32 	%r8, %tid.x;
	mov.u32 	%r9, %ntid.x;
	mov.u32 	%r10, %ctaid.x;
	mad.lo.s32 	%r1, %r9, %r10, %r8;
	setp.ge.u32 	%p1, %r1, %r2;
	@%p1 bra 	$L__BB0_2;
	cvta.to.global.u64 	%rd3, %rd2;
	cvta.to.global.u64 	%rd4, %rd1;
	mul.wide.u32 	%rd5, %r1, 16;
	add.s64 	%rd6, %rd4, %rd5;
	add.s64 	%rd7, %rd3, %rd5;
	ld.global.v2.f64 	{%fd1, %fd2}, [%rd6];
	ld.global.v2.f64 	{%fd3, %fd4}, [%rd7];
	st.global.v2.f64 	[%rd6], {%fd3, %fd4};
	st.global.v2.f64 	[%rd7], {%fd1, %fd2};
$L__BB0_2:
	ret;

}
	// .globl	_Z10myzswapblk17zswapblk_params_t
.visible .entry _Z10myzswapblk17zswapblk_params_t(
	.param .align 8 .b8 _Z10myzswapblk17zswapblk_params_t_param_0[168]
)
{
	.reg .pred 	%p<12>;
	.reg .b16 	%rs<6>;
	.reg .b32 	%r<33>;
	.reg .b64 	%rd<59>;
	.reg .b64 	%fd<21>;

	mov.b64 	%rd22, _Z10myzswapblk17zswapblk_params_t_param_0;
	mov.u64 	%rd1, %rd22;
	mov.u32 	%r14, %tid.x;
	mov.u32 	%r15, %ntid.x;
	mov.u32 	%r16, %ctaid.x;
	mad.lo.s32 	%r1, %r15, %r16, %r14;
	ld.param.u32 	%r17, [_Z10myzswapblk17zswapblk_params_t_param_0+16];
	setp.ge.u32 	%p1, %r1, %r17;
	@%p1 bra 	$L__BB1_18;
	cvt.u64.u32 	%rd2, %r1;
	ld.param.u32 	%r2, [%rd1+20];
	ld.param.u64 	%rd23, [%rd1+8];
	cvta.to.global.u64 	%rd3, %rd23;
	ld.param.u32 	%r3, [%rd1+36];
	setp.lt.s32 	%p2, %r3, 1;
	@%p2 bra 	$L__BB1_18;
	ld.param.u64 	%rd24, [%rd1];
	neg.s32 	%r19, %r2;
	cvt.s64.s32 	%rd25, %r19;
	add.s64 	%rd26, %rd25, %rd2;
	cvta.to.global.u64 	%rd27, %rd24;
	shl.b64 	%rd28, %rd26, 4;
	add.s64 	%rd56, %rd27, %rd28;
	ld.param.u32 	%r4, [%rd1+24];
	and.b32  	%r5, %r3, 3;
	setp.lt.s32 	%p3, %r3, 4;
	mov.b32 	%r31, 0;
	@%p3 bra 	$L__BB1_13;
	and.b32  	%r31, %r3, 2147483644;
	neg.s32 	%r30, %r31;
	mul.wide.s32 	%rd5, %r2, 64;
	mul.wide.s32 	%rd6, %r2, 48;
	add.s64 	%rd54, %rd1, 46;
	mul.wide.s32 	%rd8, %r2, 16;
	mul.wide.s32 	%rd9, %r2, 32;
$L__BB1_4:
	ld.param.u16 	%rs1, [%rd54+-6];
	setp.eq.s16 	%p4, %rs1, -1;
	@%p4 bra 	$L__BB1_6;
	add.s64 	%rd29, %rd56, %rd8;
	ld.global.v2.f64 	{%fd1, %fd2}, [%rd29];
	cvt.s32.s16 	%r20, %rs1;
	mul.lo.s32 	%r21, %r4, %r20;
	cvt.s64.s32 	%rd30, %r21;
	add.s64 	%rd31, %rd30, %rd2;
	shl.b64 	%rd32, %rd31, 4;
	add.s64 	%rd33, %rd3, %rd32;
	ld.global.v2.f64 	{%fd3, %fd4}, [%rd33];
	st.global.v2.f64 	[%rd29], {%fd3, %fd4};
	st.global.v2.f64 	[%rd33], {%fd1, %fd2};
$L__BB1_6:
	ld.param.u16 	%rs2, [%rd54+-4];
	setp.eq.s16 	%p5, %rs2, -1;
	@%p5 bra 	$L__BB1_8;
	add.s64 	%rd34, %rd56, %rd9;
	ld.global.v2.f64 	{%fd5, %fd6}, [%rd34];
	cvt.s32.s16 	%r22, %rs2;
	mul.lo.s32 	%r23, %r4, %r22;
	cvt.s64.s32 	%rd35, %r23;
	add.s64 	%rd36, %rd35, %rd2;
	shl.b64 	%rd37, %rd36, 4;
	add.s64 	%rd38, %rd3, %rd37;
	ld.global.v2.f64 	{%fd7, %fd8}, [%rd38];
	st.global.v2.f64 	[%rd34], {%fd7, %fd8};
	st.global.v2.f64 	[%rd38], {%fd5, %fd6};
$L__BB1_8:
	ld.param.u16 	%rs3, [%rd54+-2];
	setp.eq.s16 	%p6, %rs3, -1;
	@%p6 bra 	$L__BB1_10;
	add.s64 	%rd39, %rd56, %rd6;
	ld.global.v2.f64 	{%fd9, %fd10}, [%rd39];
	cvt.s32.s16 	%r24, %rs3;
	mul.lo.s32 	%r25, %r4, %r24;
	cvt.s64.s32 	%rd40, %r25;
	add.s64 	%rd41, %rd40, %rd2;
	shl.b64 	%rd42, %rd41, 4;
	add.s64 	%rd43, %rd3, %rd42;
	ld.global.v2.f64 	{%fd11, %fd12}, [%rd43];
	st.global.v2.f64 	[%rd39], {%fd11, %fd12};
	st.global.v2.f64 	[%rd43], {%fd9, %fd10};
$L__BB1_10:
	add.s64 	%rd56, %rd56, %rd5;
	ld.param.u16 	%rs4, [%rd54];
	setp.eq.s16 	%p7, %rs4, -1;
	@%p7 bra 	$L__BB1_12;
	ld.global.v2.f64 	{%fd13, %fd14}, [%rd56];
	cvt.s32.s16 	%r26, %rs4;
	mul.lo.s32 	%r27, %r4, %r26;
	cvt.s64.s32 	%rd44, %r27;
	add.s64 	%rd45, %rd44, %rd2;
	shl.b64 	%rd46, %rd45, 4;
	add.s64 	%rd47, %rd3, %rd46;
	ld.global.v2.f64 	{%fd15, %fd16}, [%rd47];
	st.global.v2.f64 	[%rd56], {%fd15, %fd16};
	st.global.v2.f64 	[%rd47], {%fd13, %fd14};
$L__BB1_12:
	add.s32 	%r30, %r30, 4;
	add.s64 	%rd54, %rd54, 8;
	setp.ne.s32 	%p8, %r30, 0;
	@%p8 bra 	$L__BB1_4;
$L__BB1_13:
	setp.eq.s32 	%p9, %r5, 0;
	@%p9 bra 	$L__BB1_18;
	mul.wide.u32 	%rd48, %r31, 2;
	add.s64 	%rd49, %rd48, %rd1;
	add.s64 	%rd58, %rd49, 40;
	mul.wide.s32 	%rd16, %r2, 16;
	add.s64 	%rd57, %rd56, %rd16;
	neg.s32 	%r32, %r5;
$L__BB1_15:
	.pragma "nounroll";
	ld.param.u16 	%rs5, [%rd58];
	setp.eq.s16 	%p10, %rs5, -1;
	@%p10 bra 	$L__BB1_17;
	ld.global.v2.f64 	{%fd17, %fd18}, [%rd57];
	cvt.s32.s16 	%r28, %rs5;
	mul.lo.s32 	%r29, %r4, %r28;
	cvt.s64.s32 	%rd50, %r29;
	add.s64 	%rd51, %rd50, %rd2;
	shl.b64 	%rd52, %rd51, 4;
	add.s64 	%rd53, %rd3, %rd52;
	ld.global.v2.f64 	{%fd19, %fd20}, [%rd53];
	st.global.v2.f64 	[%rd57], {%fd19, %fd20};
	st.global.v2.f64 	[%rd53], {%fd17, %fd18};
$L__BB1_17:
	add.s64 	%rd58, %rd58, 2;
	add.s64 	%rd57, %rd57, %rd16;
	add.s32 	%r32, %r32, 1;
	setp.ne.s32 	%p11, %r32, 0;
	@%p11 bra 	$L__BB1_15;
$L__BB1_18:
	ret;

}
	// .globl	_Z9myzlaswpx16zlaswpx_params_t
.visible .entry _Z9myzlaswpx16zlaswpx_params_t(
	.param .align 8 .b8 _Z9myzlaswpx16zlaswpx_params_t_param_0[160]
)
{
	.reg .pred 	%p<7>;
	.reg .b16 	%rs<3>;
	.reg .b32 	%r<43>;
	.reg .b64 	%rd<45>;
	.reg .b64 	%fd<21>;

	mov.b64 	%rd18, _Z9myzlaswpx16zlaswpx_params_t_param_0;
	mov.u64 	%rd1, %rd18;
	mov.u32 	%r13, %tid.x;
	mov.u32 	%r14, %ntid.x;
	mov.u32 	%r15, %ctaid.x;
	shl.b32 	%r16, %r15, 8;
	shr.s32 	%r17, %r16, 8;
	mad.lo.s32 	%r1, %r17, %r14, %r13;
	ld.param.u32 	%r18, [_Z9myzlaswpx16zlaswpx_params_t_param_0+8];
	setp.ge.u32 	%p1, %r1, %r18;
	@%p1 bra 	$L__BB2_8;
	ld.param.u32 	%r2, [%rd1+12];
	ld.param.u32 	%r3, [%rd1+24];
	setp.lt.s32 	%p2, %r3, 1;
	@%p2 bra 	$L__BB2_8;
	ld.param.u32 	%r20, [%rd1+16];
	ld.param.u64 	%rd19, [%rd1];
	ld.param.u32 	%r21, [%rd1+20];
	mul.lo.s32 	%r22, %r21, %r2;
	cvt.s64.s32 	%rd20, %r22;
	shl.b32 	%r23, %r1, 8;
	shr.s32 	%r24, %r23, 8;
	shl.b32 	%r25, %r20, 8;
	shr.s32 	%r26, %r25, 8;
	mul.lo.s32 	%r27, %r26, %r24;
	cvt.u64.u32 	%rd21, %r27;
	add.s64 	%rd22, %rd20, %rd21;
	cvta.to.global.u64 	%rd23, %rd19;
	shl.b64 	%rd24, %rd22, 4;
	add.s64 	%rd2, %rd23, %rd24;
	and.b32  	%r4, %r3, 3;
	setp.lt.s32 	%p3, %r3, 4;
	mov.b32 	%r41, 0;
	mov.u64 	%rd43, %rd2;
	@%p3 bra 	$L__BB2_5;
	and.b32  	%r41, %r3, 2147483644;
	neg.s32 	%r40, %r41;
	add.s64 	%rd41, %rd1, 32;
	mul.wide.s32 	%rd4, %r2, 64;
	mul.wide.s32 	%rd5, %r2, 16;
	mov.u64 	%rd40, %rd2;
$L__BB2_4:
	ld.param.u32 	%r28, [%rd41+-4];
	{ .reg .b16 tmp; mov.b32 {tmp, %rs1}, %r28; }
	cvt.s32.s16 	%r29, %r28;
	mul.lo.s32 	%r30, %r2, %r29;
	mul.wide.s32 	%rd25, %r30, 16;
	add.s64 	%rd26, %rd2, %rd25;
	ld.global.v2.f64 	{%fd1, %fd2}, [%rd40];
	ld.global.v2.f64 	{%fd3, %fd4}, [%rd26];
	st.global.v2.f64 	[%rd40], {%fd3, %fd4};
	st.global.v2.f64 	[%rd26], {%fd1, %fd2};
	cvt.s32.s16 	%r31, %rs1;
	mul.lo.s32 	%r32, %r2, %r31;
	mul.wide.s32 	%rd27, %r32, 16;
	add.s64 	%rd28, %rd2, %rd27;
	add.s64 	%rd29, %rd40, %rd5;
	ld.global.v2.f64 	{%fd5, %fd6}, [%rd29];
	ld.global.v2.f64 	{%fd7, %fd8}, [%rd28];
	st.global.v2.f64 	[%rd29], {%fd7, %fd8};
	st.global.v2.f64 	[%rd28], {%fd5, %fd6};
	ld.param.u32 	%r33, [%rd41];
	{ .reg .b16 tmp; mov.b32 {tmp, %rs2}, %r33; }
	cvt.s32.s16 	%r34, %r33;
	mul.lo.s32 	%r35, %r2, %r34;
	mul.wide.s32 	%rd30, %r35, 16;
	add.s64 	%rd31, %rd2, %rd30;
	add.s64 	%rd32, %rd29, %rd5;
	ld.global.v2.f64 	{%fd9, %fd10}, [%rd32];
	ld.global.v2.f64 	{%fd11, %fd12}, [%rd31];
	st.global.v2.f64 	[%rd32], {%fd11, %fd12};
	st.global.v2.f64 	[%rd31], {%fd9, %fd10};
	cvt.s32.s16 	%r36, %rs2;
	mul.lo.s32 	%r37, %r2, %r36;
	mul.wide.s32 	%rd33, %r37, 16;
	add.s64 	%rd34, %rd2, %rd33;
	add.s64 	%rd35, %rd32, %rd5;
	ld.global.v2.f64 	{%fd13, %fd14}, [%rd35];
	ld.global.v2.f64 	{%fd15, %fd16}, [%rd34];
	st.global.v2.f64 	[%rd35], {%fd15, %fd16};
	st.global.v2.f64 	[%rd34], {%fd13, %fd14};
	add.s32 	%r40, %r40, 4;
	add.s64 	%rd41, %rd41, 8;
	add.s64 	%rd43, %rd40, %rd4;
	setp.ne.s32 	%p4, %r40, 0;
	add.s64 	%rd40, %rd35, %rd5;
	@%p4 bra 	$L__BB2_4;
$L__BB2_5:
	setp.eq.s32 	%p5, %r4, 0;
	@%p5 bra 	$L__BB2_8;
	mul.wide.u32 	%rd36, %r41, 2;
	add.s64 	%rd37, %rd36, %rd1;
	add.s64 	%rd44, %rd37, 28;
	mul.wide.s32 	%rd13, %r2, 16;
	neg.s32 	%r42, %r4;
$L__BB2_7:
	.pragma "nounroll";
	ld.param.s16 	%r38, [%rd44];
	mul.lo.s32 	%r39, %r2, %r38;
	mul.wide.s32 	%rd38, %r39, 16;
	add.s64 	%rd39, %rd2, %rd38;
	ld.global.v2.f64 	{%fd17, %fd18}, [%rd43];
	ld.global.v2.f64 	{%fd19, %fd20}, [%rd39];
	st.global.v2.f64 	[%rd43], {%fd19, %fd20};
	st.global.v2.f64 	[%rd39], {%fd17, %fd18};
	add.s64 	%rd44, %rd44, 2;
	add.s64 	%rd43, %rd43, %rd13;
	add.s32 	%r42, %r42, 1;
	setp.ne.s32 	%p6, %r42, 0;
	@%p6 bra 	$L__BB2_7;
$L__BB2_8:
	ret;

}
	// .globl	_Z9myzlaswp216zlaswp_params_t2
.visible .entry _Z9myzlaswp216zlaswp_params_t2(
	.param .align 8 .b8 _Z9myzlaswp216zlaswp_params_t2_param_0[152]
)
{
	.reg .pred 	%p<7>;
	.reg .b16 	%rs<5>;
	.reg .b32 	%r<46>;
	.reg .b64 	%rd<38>;
	.reg .b64 	%fd<21>;

	mov.b64 	%rd9, _Z9myzlaswp216zlaswp_params_t2_param_0;
	mov.u64 	%rd1, %rd9;
	mov.u32 	%r19, %tid.x;
	mov.u32 	%r20, %ntid.x;
	mov.u32 	%r21, %ctaid.x;
	shl.b32 	%r22, %r21, 8;
	shr.s32 	%r23, %r22, 8;
	mad.lo.s32 	%r1, %r23, %r20, %r19;
	ld.param.u32 	%r24, [_Z9myzlaswp216zlaswp_params_t2_param_0+8];
	setp.ge.u32 	%p1, %r1, %r24;
	@%p1 bra 	$L__BB3_8;
	ld.param.u32 	%r2, [%rd1+12];
	ld.param.u64 	%rd10, [%rd1];
	cvta.to.global.u64 	%rd11, %rd10;
	cvt.u64.u32 	%rd12, %r1;
	ld.param.v2.u32 	{%r25, %r26}, [%rd1+16];
	mul.lo.s32 	%r27, %r25, %r2;
	cvt.s64.s32 	%rd13, %r27;
	add.s64 	%rd14, %rd13, %rd12;
	shl.b64 	%rd15, %rd14, 4;
	add.s64 	%rd2, %rd11, %rd15;
	setp.lt.s32 	%p2, %r26, 1;
	@%p2 bra 	$L__BB3_8;
	ld.param.u32 	%r29, [%rd1+20];
	max.s32 	%r3, %r29, 1;
	and.b32  	%r4, %r3, 3;
	setp.lt.s32 	%p3, %r29, 4;
	mov.b32 	%r43, 0;
	@%p3 bra 	$L__BB3_5;
	and.b32  	%r43, %r3, 2147483644;
	neg.s32 	%r42, %r43;
	shl.b32 	%r7, %r2, 2;
	add.s64 	%rd36, %rd1, 24;
	mov.b32 	%r41, 0;
	mul.wide.s32 	%rd20, %r2, 16;
$L__BB3_4:
	ld.param.v4.u16 	{%rs1, %rs2, %rs3, %rs4}, [%rd36];
	cvt.s32.s16 	%r31, %rs1;
	mul.wide.s32 	%rd16, %r41, 16;
	add.s64 	%rd17, %rd2, %rd16;
	mul.lo.s32 	%r32, %r2, %r31;
	mul.wide.s32 	%rd18, %r32, 16;
	add.s64 	%rd19, %rd2, %rd18;
	ld.global.v2.f64 	{%fd1, %fd2}, [%rd17];
	ld.global.v2.f64 	{%fd3, %fd4}, [%rd19];
	st.global.v2.f64 	[%rd17], {%fd3, %fd4};
	st.global.v2.f64 	[%rd19], {%fd1, %fd2};
	cvt.s32.s16 	%r33, %rs2;
	add.s64 	%rd21, %rd17, %rd20;
	mul.lo.s32 	%r34, %r2, %r33;
	mul.wide.s32 	%rd22, %r34, 16;
	add.s64 	%rd23, %rd2, %rd22;
	ld.global.v2.f64 	{%fd5, %fd6}, [%rd21];
	ld.global.v2.f64 	{%fd7, %fd8}, [%rd23];
	st.global.v2.f64 	[%rd21], {%fd7, %fd8};
	st.global.v2.f64 	[%rd23], {%fd5, %fd6};
	cvt.s32.s16 	%r35, %rs3;
	add.s64 	%rd24, %rd21, %rd20;
	mul.lo.s32 	%r36, %r2, %r35;
	mul.wide.s32 	%rd25, %r36, 16;
	add.s64 	%rd26, %rd2, %rd25;
	ld.global.v2.f64 	{%fd9, %fd10}, [%rd24];
	ld.global.v2.f64 	{%fd11, %fd12}, [%rd26];
	st.global.v2.f64 	[%rd24], {%fd11, %fd12};
	st.global.v2.f64 	[%rd26], {%fd9, %fd10};
	cvt.s32.s16 	%r37, %rs4;
	add.s64 	%rd27, %rd24, %rd20;
	mul.lo.s32 	%r38, %r2, %r37;
	mul.wide.s32 	%rd28, %r38, 16;
	add.s64 	%rd29, %rd2, %rd28;
	ld.global.v2.f64 	{%fd13, %fd14}, [%rd27];
	ld.global.v2.f64 	{%fd15, %fd16}, [%rd29];
	st.global.v2.f64 	[%rd27], {%fd15, %fd16};
	st.global.v2.f64 	[%rd29], {%fd13, %fd14};
	add.s32 	%r42, %r42, 4;
	add.s32 	%r41, %r41, %r7;
	add.s64 	%rd36, %rd36, 8;
	setp.ne.s32 	%p4, %r42, 0;
	@%p4 bra 	$L__BB3_4;
$L__BB3_5:
	setp.eq.s32 	%p5, %r4, 0;
	@%p5 bra 	$L__BB3_8;
	mul.lo.s32 	%r45, %r43, %r2;
	mul.wide.u32 	%rd30, %r43, 2;
	add.s64 	%rd31, %rd30, %rd1;
	add.s64 	%rd37, %rd31, 24;
	neg.s32 	%r44, %r4;
$L__BB3_7:
	.pragma "nounroll";
	ld.param.s16 	%r39, [%rd37];
	mul.wide.s32 	%rd32, %r45, 16;
	add.s64 	%rd33, %rd2, %rd32;
	mul.lo.s32 	%r40, %r2, %r39;
	mul.wide.s32 	%rd34, %r40, 16;
	add.s64 	%rd35, %rd2, %rd34;
	ld.global.v2.f64 	{%fd17, %fd18}, [%rd33];
	ld.global.v2.f64 	{%fd19, %fd20}, [%rd35];
	st.global.v2.f64 	[%rd33], {%fd19, %fd20};
	st.global.v2.f64 	[%rd35], {%fd17, %fd18};
	add.s32 	%r45, %r45, %r2;
	add.s64 	%rd37, %rd37, 2;
	add.s32 	%r44, %r44, 1;
	setp.ne.s32 	%p6, %r44, 0;
	@%p6 bra 	$L__BB3_7;
$L__BB3_8:
	ret;

}


// ===== COMPILED SASS (sm_100) =====

	.target	sm_100

	.elftype	@"ET_EXEC"


//--------------------- .note.nv.tkinfo           --------------------------
	.section	.note.nv.tkinfo,"",@"SHT_NOTE"
	.sectionflags	@"SHF_NOTE_NV_TKINFO"
	.tkinfo
        /*0018*/ 	.word	0x00000002
        /*0030*/ 	.string	""
        /*0030*/ 	.string	"ptxas"
        /*0030*/ 	.string	"Cuda compilation tools, release 13.0, V13.0.88"
        /*0030*/ 	.string	"Build cuda_13.0.r13.0/compiler.36424714_0"
        /*0030*/ 	.string	"-arch sm_100 -m 64 "



//--------------------- .note.nv.cuinfo           --------------------------
	.section	.note.nv.cuinfo,"",@"SHT_NOTE"
	.sectionflags	@"SHF_NOTE_NV_CUINFO"
        /*0018*/ 	.short	0x0002
        /*001a*/ 	.short	0x0064
        /*001c*/ 	.short	0x0082
	.zero		2


//--------------------- .nv.info                  --------------------------
	.section	.nv.info,"",@"SHT_CUDA_INFO"
	.align	4


	//----- nvinfo : EIATTR_REGCOUNT
	.align		4
        /*0000*/ 	.byte	0x04, 0x2f
        /*0002*/ 	.short	(.L_1 - .L_0)
	.align		4
.L_0:
        /*0004*/ 	.word	index@(_Z7myzswap14zswap_params_t)
        /*0008*/ 	.word	0x00000012


	//----- nvinfo : EIATTR_FRAME_SIZE
	.align		4
.L_1:
        /*000c*/ 	.byte	0x04, 0x11
        /*000e*/ 	.short	(.L_3 - .L_2)
	.align		4
.L_2:
        /*0010*/ 	.word	index@(_Z7myzswap14zswap_params_t)
        /*0014*/ 	.word	0x00000000


	//----- nvinfo : EIATTR_REGCOUNT
	.align		4
.L_3:
        /*0018*/ 	.byte	0x04, 0x2f
        /*001a*/ 	.short	(.L_5 - .L_4)
	.align		4
.L_4:
        /*001c*/ 	.word	index@(_Z10myzswapblk17zswapblk_params_t)
        /*0020*/ 	.word	0x0000001e


	//----- nvinfo : EIATTR_FRAME_SIZE
	.align		4
.L_5:
        /*0024*/ 	.byte	0x04, 0x11
        /*0026*/ 	.short	(.L_7 - .L_6)
	.align		4
.L_6:
        /*0028*/ 	.word	index@(_Z10myzswapblk17zswapblk_params_t)
        /*002c*/ 	.word	0x00000000


	//----- nvinfo : EIATTR_REGCOUNT
	.align		4
.L_7:
        /*0030*/ 	.byte	0x04, 0x2f
        /*0032*/ 	.short	(.L_9 - .L_8)
	.align		4
.L_8:
        /*0034*/ 	.word	index@(_Z9myzlaswpx16zlaswpx_params_t)
        /*0038*/ 	.word	0x0000001e


	//----- nvinfo : EIATTR_FRAME_SIZE
	.align		4
.L_9:
        /*003c*/ 	.byte	0x04, 0x11
        /*003e*/ 	.short	(.L_11 - .L_10)
	.align		4
.L_10:
        /*0040*/ 	.word	index@(_Z9myzlaswpx16zlaswpx_params_t)
        /*0044*/ 	.word	0x00000000


	//----- nvinfo : EIATTR_REGCOUNT
	.align		4
.L_11:
        /*0048*/ 	.byte	0x04, 0x2f
        /*004a*/ 	.short	(.L_13 - .L_12)
	.align		4
.L_12:
        /*004c*/ 	.word	index@(_Z9myzlaswp216zlaswp_params_t2)
        /*0050*/ 	.word	0x0000001e


	//----- nvinfo : EIATTR_FRAME_SIZE
	.align		4
.L_13:
        /*0054*/ 	.byte	0x04, 0x11
        /*0056*/ 	.short	(.L_15 - .L_14)
	.align		4
.L_14:
        /*0058*/ 	.word	index@(_Z9myzlaswp216zlaswp_params_t2)
        /*005c*/ 	.word	0x00000000


	//----- nvinfo : EIATTR_MIN_STACK_SIZE
	.align		4
.L_15:
        /*0060*/ 	.byte	0x04, 0x12
        /*0062*/ 	.short	(.L_17 - .L_16)
	.align		4
.L_16:
        /*0064*/ 	.word	index@(_Z9myzlaswp216zlaswp_params_t2)
        /*0068*/ 	.word	0x00000000


	//----- nvinfo : EIATTR_MIN_STACK_SIZE
	.align		4
.L_17:
        /*006c*/ 	.byte	0x04, 0x12
        /*006e*/ 	.short	(.L_19 - .L_18)
	.align		4
.L_18:
        /*0070*/ 	.word	index@(_Z9myzlaswpx16zlaswpx_params_t)
        /*0074*/ 	.word	0x00000000


	//----- nvinfo : EIATTR_MIN_STACK_SIZE
	.align		4
.L_19:
        /*0078*/ 	.byte	0x04, 0x12
        /*007a*/ 	.short	(.L_21 - .L_20)
	.align		4
.L_20:
        /*007c*/ 	.word	index@(_Z10myzswapblk17zswapblk_params_t)
        /*0080*/ 	.word	0x00000000


	//----- nvinfo : EIATTR_MIN_STACK_SIZE
	.align		4
.L_21:
        /*0084*/ 	.byte	0x04, 0x12
        /*0086*/ 	.short	(.L_23 - .L_22)
	.align		4
.L_22:
        /*0088*/ 	.word	index@(_Z7myzswap14zswap_params_t)
        /*008c*/ 	.word	0x00000000
.L_23:


//--------------------- .nv.compat                --------------------------
	.section	.nv.compat,"",@"SHT_CUDA_COMPAT_INFO"
	.align	4
        /*0000*/ 	.byte	0x02, 0x09, 0x00, 0x00, 0x02, 0x02, 0x01, 0x00, 0x02, 0x05, 0x05, 0x00, 0x03, 0x07, 0x01, 0x01
        /*0010*/ 	.byte	0x02, 0x03, 0x00, 0x00, 0x02, 0x06, 0x01, 0x00, 0x04, 0x0b, 0x08, 0x00, 0x09, 0x00, 0x00, 0x00
        /*0020*/ 	.byte	0x00, 0x00, 0x00, 0x00


//--------------------- .nv.info._Z9myzlaswp216zlaswp_params_t2 --------------------------
	.section	.nv.info._Z9myzlaswp216zlaswp_params_t2,"",@"SHT_CUDA_INFO"
	.sectionflags	@""
	.align	4


	//----- nvinfo : EIATTR_CUDA_API_VERSION
	.align		4
        /*0000*/ 	.byte	0x04, 0x37
        /*0002*/ 	.short	(.L_25 - .L_24)
.L_24:
        /*0004*/ 	.word	0x00000082


	//----- nvinfo : EIATTR_KPARAM_INFO
	.align		4
.L_25:
        /*0008*/ 	.byte	0x04, 0x17
        /*000a*/ 	.short	(.L_27 - .L_26)
.L_26:
        /*000c*/ 	.word	0x00000000
        /*0010*/ 	.short	0x0000
        /*0012*/ 	.short	0x0000
        /*0014*/ 	.byte	0x00, 0xf0, 0x61, 0x02


	//----- nvinfo : EIATTR_SPARSE_MMA_MASK
	.align		4
.L_27:
        /*0018*/ 	.byte	0x03, 0x50
        /*001a*/ 	.short	0x0000


	//----- nvinfo : EIATTR_MAXREG_COUNT
	.align		4
        /*001c*/ 	.byte	0x03, 0x1b
        /*001e*/ 	.short	0x00ff


	//----- nvinfo : EIATTR_MERCURY_ISA_VERSION
	.align		4
        /*0020*/ 	.byte	0x03, 0x5f
        /*0022*/ 	.short	0x0101


	//----- nvinfo : EIATTR_VRC_CTA_INIT_COUNT
	.align		4
        /*0024*/ 	.byte	0x02, 0x4a
	.zero		1
	.zero		1


	//----- nvinfo : EIATTR_EXIT_INSTR_OFFSETS
	.align		4
        /*0028*/ 	.byte	0x04, 0x1c
        /*002a*/ 	.short	(.L_29 - .L_28)


	//   ....[0]....
.L_28:
        /*002c*/ 	.word	0x00000090


	//   ....[1]....
        /*0030*/ 	.word	0x00000130


	//   ....[2]....
        /*0034*/ 	.word	0x000012b0


	//   ....[3]....
        /*0038*/ 	.word	0x000013d0


	//----- nvinfo : EIATTR_CBANK_PARAM_SIZE
	.align		4
.L_29:
        /*003c*/ 	.byte	0x03, 0x19
        /*003e*/ 	.short	0x0098


	//----- nvinfo : EIATTR_PARAM_CBANK
	.align		4
        /*0040*/ 	.byte	0x04, 0x0a
        /*0042*/ 	.short	(.L_31 - .L_30)
	.align		4
.L_30:
        /*0044*/ 	.word	index@(.nv.constant0._Z9myzlaswp216zlaswp_params_t2)
        /*0048*/ 	.short	0x0380
        /*004a*/ 	.short	0x0098


	//----- nvinfo : EIATTR_SW_WAR
	.align		4
.L_31:
        /*004c*/ 	.byte	0x04, 0x36
        /*004e*/ 	.short	(.L_33 - .L_32)
.L_32:
        /*0050*/ 	.word	0x00000008
.L_33:


//--------------------- .nv.info._Z9myzlaswpx16zlaswpx_params_t --------------------------
	.section	.nv.info._Z9myzlaswpx16zlaswpx_params_t,"",@"SHT_CUDA_INFO"
	.sectionflags	@""
	.align	4


	//----- nvinfo : EIATTR_CUDA_API_VERSION
	.align		4
        /*0000*/ 	.byte	0x04, 0x37
        /*0002*/ 	.short	(.L_35 - .L_34)
.L_34:
        /*0004*/ 	.word	0x00000082


	//----- nvinfo : EIATTR_KPARAM_INFO
	.align		4
.L_35:
        /*0008*/ 	.byte	0x04, 0x17
        /*000a*/ 	.short	(.L_37 - .L_36)
.L_36:
        /*000c*/ 	.word	0x00000000
        /*0010*/ 	.short	0x0000
        /*0012*/ 	.short	0x0000
        /*0014*/ 	.byte	0x00, 0xf0, 0x81, 0x02


	//----- nvinfo : EIATTR_SPARSE_MMA_MASK
	.align		4
.L_37:
        /*0018*/ 	.byte	0x03, 0x50
        /*001a*/ 	.short	0x0000


	//----- nvinfo : EIATTR_MAXREG_COUNT
	.align		4
        /*001c*/ 	.byte	0x03, 0x1b
        /*001e*/ 	.short	0x00ff


	//----- nvinfo : EIATTR_MERCURY_ISA_VERSION
	.align		4
        /*0020*/ 	.byte	0x03, 0x5f
        /*0022*/ 	.short	0x0101


	//----- nvinfo : EIATTR_VRC_CTA_INIT_COUNT
	.align		4
        /*0024*/ 	.byte	0x02, 0x4a
	.zero		1
	.zero		1


	//----- nvinfo : EIATTR_EXIT_INSTR_OFFSETS
	.align		4
        /*0028*/ 	.byte	0x04, 0x1c
        /*002a*/ 	.short	(.L_39 - .L_38)


	//   ....[0]....
.L_38:
        /*002c*/ 	.word	0x00000090


	//   ....[1]....
        /*0030*/ 	.word	0x000000c0


	//   ....[2]....
        /*0034*/ 	.word	0x000012d0


	//   ....[3]....
        /*0038*/ 	.word	0x000013d0


	//----- nvinfo : EIATTR_CBANK_PARAM_SIZE
	.align		4
.L_39:
        /*003c*/ 	.byte	0x03, 0x19
        /*003e*/ 	.short	0x00a0


	//----- nvinfo : EIATTR_PARAM_CBANK
	.align		4
        /*0040*/ 	.byte	0x04, 0x0a
        /*0042*/ 	.short	(.L_41 - .L_40)
	.align		4
.L_40:
        /*0044*/ 	.word	index@(.nv.constant0._Z9myzlaswpx16zlaswpx_params_t)
        /*0048*/ 	.short	0x0380
        /*004a*/ 	.short	0x00a0


	//----- nvinfo : EIATTR_SW_WAR
	.align		4
.L_41:
        /*004c*/ 	.byte	0x04, 0x36
        /*004e*/ 	.short	(.L_43 - .L_42)
.L_42:
        /*0050*/ 	.word	0x00000008
.L_43:


//--------------------- .nv.info._Z10myzswapblk17zswapblk_params_t --------------------------
	.section	.nv.info._Z10myzswapblk17zswapblk_params_t,"",@"SHT_CUDA_INFO"
	.sectionflags	@""
	.align	4


	//----- nvinfo : EIATTR_CUDA_API_VERSION
	.align		4
        /*0000*/ 	.byte	0x04, 0x37
        /*0002*/ 	.short	(.L_45 - .L_44)
.L_44:
        /*0004*/ 	.word	0x00000082


	//----- nvinfo : EIATTR_KPARAM_INFO
	.align		4
.L_45:
        /*0008*/ 	.byte	0x04, 0x17
        /*000a*/ 	.short	(.L_47 - .L_46)
.L_46:
        /*000c*/ 	.word	0x00000000
        /*0010*/ 	.short	0x0000
        /*0012*/ 	.short	0x0000
        /*0014*/ 	.byte	0x00, 0xf0, 0xa1, 0x02


	//----- nvinfo : EIATTR_SPARSE_MMA_MASK
	.align		4
.L_47:
        /*0018*/ 	.byte	0x03, 0x50
        /*001a*/ 	.short	0x0000


	//----- nvinfo : EIATTR_MAXREG_COUNT
	.align		4
        /*001c*/ 	.byte	0x03, 0x1b
        /*001e*/ 	.short	0x00ff


	//----- nvinfo : EIATTR_MERCURY_ISA_VERSION
	.align		4
        /*0020*/ 	.byte	0x03, 0x5f
        /*0022*/ 	.short	0x0101


	//----- nvinfo : EIATTR_VRC_CTA_INIT_COUNT
	.align		4
        /*0024*/ 	.byte	0x02, 0x4a
	.zero		1
	.zero		1


	//----- nvinfo : EIATTR_EXIT_INSTR_OFFSETS
	.align		4
        /*0028*/ 	.byte	0x04, 0x1c
        /*002a*/ 	.short	(.L_49 - .L_48)


	//   ....[0]....
.L_48:
        /*002c*/ 	.word	0x00000070


	//   ....[1]....
        /*0030*/ 	.word	0x000000a0


	//   ....[2]....
        /*0034*/ 	.word	0x000005f0


	//   ....[3]....
        /*0038*/ 	.word	0x00000780


	//----- nvinfo : EIATTR_CBANK_PARAM_SIZE
	.align		4
.L_49:
        /*003c*/ 	.byte	0x03, 0x19
        /*003e*/ 	.short	0x00a8


	//----- nvinfo : EIATTR_PARAM_CBANK
	.align		4
        /*0040*/ 	.byte	0x04, 0x0a
        /*0042*/ 	.short	(.L_51 - .L_50)
	.align		4
.L_50:
        /*0044*/ 	.word	index@(.nv.constant0._Z10myzswapblk17zswapblk_params_t)
        /*0048*/ 	.short	0x0380
        /*004a*/ 	.short	0x00a8


	//----- nvinfo : EIATTR_SW_WAR
	.align		4
.L_51:
        /*004c*/ 	.byte	0x04, 0x36
        /*004e*/ 	.short	(.L_53 - .L_52)
.L_52:
        /*0050*/ 	.word	0x00000008
.L_53:


//--------------------- .nv.info._Z7myzswap14zswap_params_t --------------------------
	.section	.nv.info._Z7myzswap14zswap_params_t,"",@"SHT_CUDA_INFO"
	.sectionflags	@""
	.align	4


	//----- nvinfo : EIATTR_CUDA_API_VERSION
	.align		4
        /*0000*/ 	.byte	0x04, 0x37
        /*0002*/ 	.short	(.L_55 - .L_54)
.L_54:
        /*0004*/ 	.word	0x00000082


	//----- nvinfo : EIATTR_KPARAM_INFO
	.align		4
.L_55:
        /*0008*/ 	.byte	0x04, 0x17
        /*000a*/ 	.short	(.L_57 - .L_56)
.L_56:
        /*000c*/ 	.word	0x00000000
        /*0010*/ 	.short	0x0000
        /*0012*/ 	.short	0x0000
        /*0014*/ 	.byte	0x00, 0xf0, 0x61, 0x00


	//----- nvinfo : EIATTR_SPARSE_MMA_MASK
	.align		4
.L_57:
        /*0018*/ 	.byte	0x03, 0x50
        /*001a*/ 	.short	0x0000


	//----- nvinfo : EIATTR_MAXREG_COUNT
	.align		4
        /*001c*/ 	.byte	0x03, 0x1b
        /*001e*/ 	.short	0x00ff


	//----- nvinfo : EIATTR_MERCURY_ISA_VERSION
	.align		4
        /*0020*/ 	.byte	0x03, 0x5f
        /*0022*/ 	.short	0x0101


	//----- nvinfo : EIATTR_VRC_CTA_INIT_COUNT
	.align		4
        /*0024*/ 	.byte	0x02, 0x4a
	.zero		1
	.zero		1


	//----- nvinfo : EIATTR_EXIT_INSTR_OFFSETS
	.align		4
        /*0028*/ 	.byte	0x04, 0x1c
        /*002a*/ 	.short	(.L_59 - .L_58)


	//   ....[0]....
.L_58:
        /*002c*/ 	.word	0x00000070


	//   ....[1]....
        /*0030*/ 	.word	0x00000110


	//----- nvinfo : EIATTR_CBANK_PARAM_SIZE
	.align		4
.L_59:
        /*0034*/ 	.byte	0x03, 0x19
        /*0036*/ 	.short	0x0018


	//----- nvinfo : EIATTR_PARAM_CBANK
	.align		4
        /*0038*/ 	.byte	0x04, 0x0a
        /*003a*/ 	.short	(.L_61 - .L_60)
	.align		4
.L_60:
        /*003c*/ 	.word	index@(.nv.constant0._Z7myzswap14zswap_params_t)
        /*0040*/ 	.short	0x0380
        /*0042*/ 	.short	0x0018


	//----- nvinfo : EIATTR_SW_WAR
	.align		4
.L_61:
        /*0044*/ 	.byte	0x04, 0x36
        /*0046*/ 	.short	(.L_63 - .L_62)
.L_62:
        /*0048*/ 	.word	0x00000008
.L_63:


//--------------------- .nv.callgraph             --------------------------
	.section	.nv.callgraph,"",@"SHT_CUDA_CALLGRAPH"
	.align	4
	.sectionentsize	8
	.align		4
        /*0000*/ 	.word	0x00000000
	.align		4
        /*0004*/ 	.word	0xffffffff
	.align		4
        /*0008*/ 	.word	0x00000000
	.align		4
        /*000c*/ 	.word	0xfffffffe
	.align		4
        /*0010*/ 	.word	0x00000000
	.align		4
        /*0014*/ 	.word	0xfffffffd
	.align		4
        /*0018*/ 	.word	0x00000000
	.align		4
        /*001c*/ 	.word	0xfffffffc


//--------------------- .text._Z9myzlaswp216zlaswp_params_t2 --------------------------
	.section	.text._Z9myzlaswp216zlaswp_params_t2,"ax",@progbits
	.align	128
        .global         _Z9myzlaswp216zlaswp_params_t2
        .type           _Z9myzlaswp216zlaswp_params_t2,@function
        .size           _Z9myzlaswp216zlaswp_params_t2,(.L_x_19 - _Z9myzlaswp216zlaswp_params_t2)
        .other          _Z9myzlaswp216zlaswp_params_t2,@"STO_CUDA_ENTRY STV_DEFAULT"
_Z9myzlaswp216zlaswp_params_t2:
.text._Z9myzlaswp216zlaswp_params_t2:
[----:B------:R-:W-:Y:S01]  /*0000*/  LDC R1, c[0x0][0x37c] ;  /* 0x0000df00ff017b82 */ /* 0x000fe20000000800 */
[----:B------:R-:W0:Y:S01]  /*0010*/  S2R R0, SR_CTAID.X ;  /* 0x0000000000007919 */ /* 0x000e220000002500 */
[----:B------:R-:W1:Y:S01]  /*0020*/  LDCU UR4, c[0x0][0x360] ;  /* 0x00006c00ff0477ac */ /* 0x000e620008000800 */
[----:B------:R-:W1:Y:S01]  /*0030*/  S2R R3, SR_TID.X ;  /* 0x0000000000037919 */ /* 0x000e620000002100 */
[----:B------:R-:W2:Y:S01]  /*0040*/  LDCU UR5, c[0x0][0x388] ;  /* 0x00007100ff0577ac */ /* 0x000ea20008000800 */
[----:B0-----:R-:W-:-:S04]  /*0050*/  SHF.L.U32 R0, R0, 0x8, RZ ;  /* 0x0000000800007819 */ /* 0x001fc800000006ff */
[----:B------:R-:W-:-:S05]  /*0060*/  SHF.R.S32.HI R0, RZ, 0x8, R0 ;  /* 0x00000008ff007819 */ /* 0x000fca0000011400 */
[----:B-1----:R-:W-:-:S05]  /*0070*/  IMAD R2, R0, UR4, R3 ;  /* 0x0000000400027c24 */ /* 0x002fca000f8e0203 */
[----:B--2---:R-:W-:-:S13]  /*0080*/  ISETP.GE.U32.AND P0, PT, R2, UR5, PT ;  /* 0x0000000502007c0c */ /* 0x004fda000bf06070 */
[----:B------:R-:W-:Y:S05]  /*0090*/  @P0 EXIT ;  /* 0x000000000000094d */ /* 0x000fea0003800000 */
[----:B------:R-:W0:Y:S01]  /*00a0*/  LDC R0, c[0x0][0x38c] ;  /* 0x0000e300ff007b82 */ /* 0x000e220000000800 */
[----:B------:R-:W1:Y:S07]  /*00b0*/  LDCU.64 UR4, c[0x0][0x380] ;  /* 0x00007000ff0477ac */ /* 0x000e6e0008000a00 */
[----:B------:R-:W0:Y:S02]  /*00c0*/  LDC.64 R4, c[0x0][0x390] ;  /* 0x0000e400ff047b82 */ /* 0x000e240000000a00 */
[----:B0-----:R-:W-:Y:S01]  /*00d0*/  IMAD R3, R4, R0, RZ ;  /* 0x0000000004037224 */ /* 0x001fe200078e02ff */
[----:B------:R-:W-:-:S04]  /*00e0*/  ISETP.GE.AND P0, PT, R5, 0x1, PT ;  /* 0x000000010500780c */ /* 0x000fc80003f06270 */
[----:B------:R-:W-:-:S04]  /*00f0*/  IADD3 R2, P1, PT, R2, R3, RZ ;  /* 0x0000000302027210 */ /* 0x000fc80007f3e0ff */
[----:B------:R-:W-:Y:S02]  /*0100*/  LEA.HI.X.SX32 R3, R3, RZ, 0x1, P1 ;  /* 0x000000ff03037211 */ /* 0x000fe400008f0eff */
[----:B-1----:R-:W-:-:S04]  /*0110*/  LEA R16, P1, R2, UR4, 0x4 ;  /* 0x0000000402107c11 */ /* 0x002fc8000f8220ff */
[----:B------:R-:W-:Y:S01]  /*0120*/  LEA.HI.X R17, R2, UR5, R3, 0x4, P1 ;  /* 0x0000000502117c11 */ /* 0x000fe200088f2403 */
[----:B------:R-:W-:Y:S08]  /*0130*/  @!P0 EXIT ;  /* 0x000000000000894d */ /* 0x000ff00003800000 */
[C---:B------:R-:W-:Y:S01]  /*0140*/  ISETP.GE.AND P0, PT, R5.reuse, 0x4, PT ;  /* 0x000000040500780c */ /* 0x040fe20003f06270 */
[----:B------:R-:W0:Y:S01]  /*0150*/  LDCU.64 UR4, c[0x0][0x358] ;  /* 0x00006b00ff0477ac */ /* 0x000e220008000a00 */
[----:B------:R-:W-:Y:S01]  /*0160*/  VIMNMX R3, PT, PT, R5, 0x1, !PT ;  /* 0x0000000105037848 */ /* 0x000fe20007fe0100 */
[----:B------:R-:W-:-:S03]  /*0170*/  HFMA2 R2, -RZ, RZ, 0, 0 ;  /* 0x00000000ff027431 */ /* 0x000fc600000001ff */
[----:B------:R-:W-:-:S07]  /*0180*/  LOP3.LUT R6, R3, 0x3, RZ, 0xc0, !PT ;  /* 0x0000000303067812 */ /* 0x000fce00078ec0ff */
[----:B------:R-:W-:Y:S05]  /*0190*/  @!P0 BRA `(.L_x_0) ;  /* 0x0000001000408947 */ /* 0x000fea0003800000 */
[----:B------:R-:W-:Y:S01]  /*01a0*/  LOP3.LUT R2, R3, 0x7ffffffc, RZ, 0xc0, !PT ;  /* 0x7ffffffc03027812 */ /* 0x000fe200078ec0ff */
[----:B------:R-:W-:Y:S01]  /*01b0*/  UMOV UR6, 0x18 ;  /* 0x0000001800067882 */ /* 0x000fe20000000000 */
[----:B------:R-:W-:Y:S02]  /*01c0*/  MOV R7, RZ ;  /* 0x000000ff00077202 */ /* 0x000fe40000000f00 */
[----:B------:R-:W-:-:S04]  /*01d0*/  IADD3 R3, PT, PT, -R2, RZ, RZ ;  /* 0x000000ff02037210 */ /* 0x000fc80007ffe1ff */
[----:B------:R-:W-:-:S13]  /*01e0*/  ISETP.GE.AND P0, PT, R3, RZ, PT ;  /* 0x000000ff0300720c */ /* 0x000fda0003f06270 */
[----:B------:R-:W-:Y:S05]  /*01f0*/  @P0 BRA `(.L_x_1) ;  /* 0x0000000c008c0947 */ /* 0x000fea0003800000 */
[----:B------:R-:W-:Y:S02]  /*0200*/  IADD3 R4, PT, PT, -R3, RZ, RZ ;  /* 0x000000ff03047210 */ /* 0x000fe40007ffe1ff */
[----:B------:R-:W-:Y:S02]  /*0210*/  PLOP3.LUT P0, PT, PT, PT, PT, 0x80, 0x8 ;  /* 0x000000000008781c */ /* 0x000fe40003f0f070 */
[----:B------:R-:W-:-:S13]  /*0220*/  ISETP.GT.AND P1, PT, R4, 0xc, PT ;  /* 0x0000000c0400780c */ /* 0x000fda0003f24270 */
[----:B------:R-:W-:Y:S05]  /*0230*/  @!P1 BRA `(.L_x_2) ;  /* 0x0000000800449947 */ /* 0x000fea0003800000 */
[----:B------:R-:W-:-:S13]  /*0240*/  PLOP3.LUT P0, PT, PT, PT, PT, 0x8, 0x80 ;  /* 0x000000000080781c */ /* 0x000fda0003f0e170 */
.L_x_3:
[----:B-1----:R-:W-:Y:S01]  /*0250*/  MOV R4, UR6 ;  /* 0x0000000600047c02 */ /* 0x002fe20008000f00 */
[----:B------:R-:W-:-:S05]  /*0260*/  IMAD.WIDE R26, R7, 0x10, R16 ;  /* 0x00000010071a7825 */ /* 0x000fca00078e0210 */
[----:B------:R-:W1:Y:S01]  /*0270*/  LDC.64 R4, c[0x0][R4+0x380] ;  /* 0x0000e00004047b82 */ /* 0x000e620000000a00 */
[----:B0-----:R-:W2:Y:S01]  /*0280*/  LDG.E.128 R12, desc[UR4][R26.64] ;  /* 0x000000041a0c7981 */ /* 0x001ea2000c1e1d00 */
[----:B-1----:R-:W-:-:S05]  /*0290*/  PRMT R9, R4, 0x9910, RZ ;  /* 0x0000991004097816 */ /* 0x002fca00000000ff */
[----:B------:R-:W-:-:S04]  /*02a0*/  IMAD R9, R9, R0, RZ ;  /* 0x0000000009097224 */ /* 0x000fc800078e02ff */
[----:B------:R-:W-:-:S05]  /*02b0*/  IMAD.WIDE R22, R9, 0x10, R16 ;  /* 0x0000001009167825 */ /* 0x000fca00078e0210 */
[----:B------:R-:W3:Y:S01]  /*02c0*/  LDG.E.128 R8, desc[UR4][R22.64] ;  /* 0x0000000416087981 */ /* 0x000ee2000c1e1d00 */
[----:B------:R-:W-:-:S05]  /*02d0*/  PRMT R19, R4, 0xbb32, RZ ;  /* 0x0000bb3204137816 */ /* 0x000fca00000000ff */
[----:B------:R-:W-:Y:S02]  /*02e0*/  IMAD R19, R19, R0, RZ ;  /* 0x0000000013137224 */ /* 0x000fe400078e02ff */
[----:B------:R-:W-:-:S04]  /*02f0*/  IMAD.WIDE R20, R0, 0x10, R26 ;  /* 0x0000001000147825 */ /* 0x000fc800078e021a */
[----:B------:R-:W-:Y:S01]  /*0300*/  IMAD.WIDE R18, R19, 0x10, R16 ;  /* 0x0000001013127825 */ /* 0x000fe200078e0210 */
[----:B---3--:R0:W-:Y:S04]  /*0310*/  STG.E.128 desc[UR4][R26.64], R8 ;  /* 0x000000081a007986 */ /* 0x0081e8000c101d04 */
[----:B--2---:R1:W-:Y:S04]  /*0320*/  STG.E.128 desc[UR4][R22.64], R12 ;  /* 0x0000000c16007986 */ /* 0x0043e8000c101d04 */
[----:B0-----:R-:W2:Y:S04]  /*0330*/  LDG.E.128 R8, desc[UR4][R18.64] ;  /* 0x0000000412087981 */ /* 0x001ea8000c1e1d00 */
[----:B-1----:R-:W3:Y:S01]  /*0340*/  LDG.E.128 R12, desc[UR4][R20.64] ;  /* 0x00000004140c7981 */ /* 0x002ee2000c1e1d00 */
[----:B------:R-:W-:-:S05]  /*0350*/  PRMT R25, R5, 0x9910, RZ ;  /* 0x0000991005197816 */ /* 0x000fca00000000ff */
[----:B------:R-:W-:-:S04]  /*0360*/  IMAD R25, R25, R0, RZ ;  /* 0x0000000019197224 */ /* 0x000fc800078e02ff */
[----:B------:R-:W-:-:S04]  /*0370*/  IMAD.WIDE R22, R25, 0x10, R16 ;  /* 0x0000001019167825 */ /* 0x000fc800078e0210 */
[----:B------:R-:W-:Y:S01]  /*0380*/  IMAD.WIDE R24, R0, 0x10, R20 ;  /* 0x0000001000187825 */ /* 0x000fe200078e0214 */
[----:B--2---:R0:W-:Y:S04]  /*0390*/  STG.E.128 desc[UR4][R20.64], R8 ;  /* 0x0000000814007986 */ /* 0x0041e8000c101d04 */
[----:B---3--:R1:W-:Y:S04]  /*03a0*/  STG.E.128 desc[UR4][R18.64], R12 ;  /* 0x0000000c12007986 */ /* 0x0083e8000c101d04 */
[----:B0-----:R-:W2:Y:S04]  /*03b0*/  LDG.E.128 R8, desc[UR4][R22.64] ;  /* 0x0000000416087981 */ /* 0x001ea8000c1e1d00 */
[----:B-1----:R-:W3:Y:S01]  /*03c0*/  LDG.E.128 R12, desc[UR4][R24.64] ;  /* 0x00000004180c7981 */ /* 0x002ee2000c1e1d00 */
[----:B------:R-:W-:-:S05]  /*03d0*/  PRMT R5, R5, 0xbb32, RZ ;  /* 0x0000bb3205057816 */ /* 0x000fca00000000ff */
[----:B------:R-:W-:Y:S02]  /*03e0*/  IMAD R5, R5, R0, RZ ;  /* 0x0000000005057224 */ /* 0x000fe400078e02ff */
[----:B------:R-:W-:-:S04]  /*03f0*/  IMAD.WIDE R20, R0, 0x10, R24 ;  /* 0x0000001000147825 */ /* 0x000fc800078e0218 */
[----:B------:R-:W-:Y:S01]  /*0400*/  IMAD.WIDE R18, R5, 0x10, R16 ;  /* 0x0000001005127825 */ /* 0x000fe200078e0210 */
[----:B------:R-:W-:-:S06]  /*0410*/  MOV R4, UR6 ;  /* 0x0000000600047c02 */ /* 0x000fcc0008000f00 */
[----:B------:R-:W0:Y:S01]  /*0420*/  LDC.64 R4, c[0x0][R4+0x388] ;  /* 0x0000e20004047b82 */ /* 0x000e220000000a00 */
[----:B--2---:R1:W-:Y:S04]  /*0430*/  STG.E.128 desc[UR4][R24.64], R8 ;  /* 0x0000000818007986 */ /* 0x0043e8000c101d04 */
[----:B---3--:R2:W-:Y:S04]  /*0440*/  STG.E.128 desc[UR4][R22.64], R12 ;  /* 0x0000000c16007986 */ /* 0x0085e8000c101d04 */
[----:B-1----:R-:W3:Y:S04]  /*0450*/  LDG.E.128 R8, desc[UR4][R18.64] ;  /* 0x0000000412087981 */ /* 0x002ee8000c1e1d00 */
[----:B--2---:R-:W2:Y:S01]  /*0460*/  LDG.E.128 R12, desc[UR4][R20.64] ;  /* 0x00000004140c7981 */ /* 0x004ea2000c1e1d00 */
[----:B0-----:R-:W-:-:S02]  /*0470*/  PRMT R27, R4, 0x9910, RZ ;  /* 0x00009910041b7816 */ /* 0x001fc400000000ff */
[----:B------:R-:W-:-:S03]  /*0480*/  LEA R7, R0, R7, 0x2 ;  /* 0x0000000700077211 */ /* 0x000fc600078e10ff */
        /* <DEDUP_REMOVED lines=8> */
[----:B------:R-:W-:Y:S02]  /*0510*/  IMAD R27, R27, R0, RZ ;  /* 0x000000001b1b7224 */ /* 0x000fe400078e02ff */
        /* <DEDUP_REMOVED lines=92> */
[----:B------:R-:W-:-:S04]  /*0ae0*/  IADD3 R3, PT, PT, R3, 0x10, RZ ;  /* 0x0000001003037810 */ /* 0x000fc80007ffe0ff */
[----:B------:R-:W-:Y:S01]  /*0af0*/  ISETP.GE.AND P1, PT, R3, -0xc, PT ;  /* 0xfffffff40300780c */ /* 0x000fe20003f26270 */
[----:B------:R-:W-:Y:S01]  /*0b00*/  UIADD3 UR6, UPT, UPT, UR6, 0x20, URZ ;  /* 0x0000002006067890 */ /* 0x000fe2000fffe0ff */
[----:B------:R-:W-:Y:S01]  /*0b10*/  LEA R7, R0, R7, 0x2 ;  /* 0x0000000700077211 */ /* 0x000fe200078e10ff */
[----:B--2---:R1:W-:Y:S04]  /*0b20*/  STG.E.128 desc[UR4][R18.64], R8 ;  /* 0x0000000812007986 */ /* 0x0043e8000c101d04 */
[----:B---3--:R1:W-:Y:S06]  /*0b30*/  STG.E.128 desc[UR4][R4.64], R12 ;  /* 0x0000000c04007986 */ /* 0x0083ec000c101d04 */
[----:B------:R-:W-:Y:S05]  /*0b40*/  @!P1 BRA `(.L_x_3) ;  /* 0xfffffff400c09947 */ /* 0x000fea000383ffff */
.L_x_2:
[----:B-1----:R-:W-:-:S04]  /*0b50*/  IADD3 R4, PT, PT, -R3, RZ, RZ ;  /* 0x000000ff03047210 */ /* 0x002fc80007ffe1ff */
[----:B------:R-:W-:-:S13]  /*0b60*/  ISETP.GT.AND P1, PT, R4, 0x4, PT ;  /* 0x000000040400780c */ /* 0x000fda0003f24270 */
[----:B------:R-:W-:Y:S05]  /*0b70*/  @!P1 BRA `(.L_x_4) ;  /* 0x0000000400249947 */ /* 0x000fea0003800000 */
[----:B------:R-:W-:Y:S01]  /*0b80*/  MOV R4, UR6 ;  /* 0x0000000600047c02 */ /* 0x000fe20008000f00 */
        /* <DEDUP_REMOVED lines=66> */
[----:B------:R-:W-:-:S02]  /*0fb0*/  PLOP3.LUT P0, PT, PT, PT, PT, 0x8, 0x80 ;  /* 0x000000000080781c */ /* 0x000fc40003f0e170 */
[----:B------:R-:W-:Y:S02]  /*0fc0*/  IADD3 R3, PT, PT, R3, 0x8, RZ ;  /* 0x0000000803037810 */ /* 0x000fe40007ffe0ff */
[----:B------:R-:W-:Y:S01]  /*0fd0*/  LEA R7, R0, R7, 0x2 ;  /* 0x0000000700077211 */ /* 0x000fe200078e10ff */
[----:B------:R-:W-:Y:S01]  /*0fe0*/  UIADD3 UR6, UPT, UPT, UR6, 0x10, URZ ;  /* 0x0000001006067890 */ /* 0x000fe2000fffe0ff */
[----:B--2---:R1:W-:Y:S04]  /*0ff0*/  STG.E.128 desc[UR4][R18.64], R8 ;  /* 0x0000000812007986 */ /* 0x0043e8000c101d04 */
[----:B---3--:R1:W-:Y:S07]  /*1000*/  STG.E.128 desc[UR4][R4.64], R12 ;  /* 0x0000000c04007986 */ /* 0x0083ee000c101d04 */
.L_x_4:
[----:B------:R-:W-:-:S13]  /*1010*/  ISETP.NE.OR P0, PT, R3, RZ, P0 ;  /* 0x000000ff0300720c */ /* 0x000fda0000705670 */
[----:B------:R-:W-:Y:S05]  /*1020*/  @!P0 BRA `(.L_x_0) ;  /* 0x00000000009c8947 */ /* 0x000fea0003800000 */
.L_x_1:
[----:B-12---:R-:W-:Y:S01]  /*1030*/  MOV R4, UR6 ;  /* 0x0000000600047c02 */ /* 0x006fe20008000f00 */
        /* <DEDUP_REMOVED lines=32> */
[----:B------:R-:W-:Y:S01]  /*1240*/  ISETP.NE.AND P0, PT, R3, RZ, PT ;  /* 0x000000ff0300720c */ /* 0x000fe20003f05270 */
[----:B------:R-:W-:Y:S01]  /*1250*/  UIADD3 UR6, UPT, UPT, UR6, 0x8, URZ ;  /* 0x0000000806067890 */ /* 0x000fe2000fffe0ff */
[----:B------:R-:W-:Y:S01]  /*1260*/  LEA R7, R0, R7, 0x2 ;  /* 0x0000000700077211 */ /* 0x000fe200078e10ff */
[----:B--2---:R2:W-:Y:S04]  /*1270*/  STG.E.128 desc[UR4][R22.64], R8 ;  /* 0x0000000816007986 */ /* 0x0045e8000c101d04 */
[----:B---3--:R2:W-:Y:S06]  /*1280*/  STG.E.128 desc[UR4][R4.64], R12 ;  /* 0x0000000c04007986 */ /* 0x0085ec000c101d04 */
[----:B------:R-:W-:Y:S05]  /*1290*/  @P0 BRA `(.L_x_1) ;  /* 0xfffffffc00640947 */ /* 0x000fea000383ffff */
.L_x_0:
[----:B------:R-:W-:-:S13]  /*12a0*/  ISETP.NE.AND P0, PT, R6, RZ, PT ;  /* 0x000000ff0600720c */ /* 0x000fda0003f05270 */
[----:B0-----:R-:W-:Y:S05]  /*12b0*/  @!P0 EXIT ;  /* 0x000000000000894d */ /* 0x001fea0003800000 */
[----:B------:R-:W-:Y:S01]  /*12c0*/  HFMA2 R3, -RZ, RZ, 0, 1.430511474609375e-06 ;  /* 0x00000018ff037431 */ /* 0x000fe200000001ff */
[----:B-12---:R-:W-:Y:S01]  /*12d0*/  IADD3 R14, PT, PT, -R6, RZ, RZ ;  /* 0x000000ff060e7210 */ /* 0x006fe20007ffe1ff */
[----:B------:R-:W-:-:S03]  /*12e0*/  IMAD R15, R2, R0, RZ ;  /* 0x00000000020f7224 */ /* 0x000fc600078e02ff */
[----:B------:R-:W-:-:S07]  /*12f0*/  LEA R18, R2, R3, 0x1 ;  /* 0x0000000302127211 */ /* 0x000fce00078e08ff */
.L_x_5:
[----:B0-----:R-:W0:Y:S02]  /*1300*/  LDC.S16 R3, c[0x0][R18+0x380] ;  /* 0x0000e00012037b82 */ /* 0x001e240000000600 */
[----:B0-----:R-:W-:-:S04]  /*1310*/  IMAD R3, R3, R0, RZ ;  /* 0x0000000003037224 */ /* 0x001fc800078e02ff */
[----:B------:R-:W-:-:S04]  /*1320*/  IMAD.WIDE R12, R3, 0x10, R16 ;  /* 0x00000010030c7825 */ /* 0x000fc800078e0210 */
[C---:B------:R-:W-:Y:S01]  /*1330*/  IMAD.WIDE R2, R15.reuse, 0x10, R16 ;  /* 0x000000100f027825 */ /* 0x040fe200078e0210 */
[----:B------:R-:W2:Y:S04]  /*1340*/  LDG.E.128 R4, desc[UR4][R12.64] ;  /* 0x000000040c047981 */ /* 0x000ea8000c1e1d00 */
[----:B------:R-:W3:Y:S01]  /*1350*/  LDG.E.128 R8, desc[UR4][R2.64] ;  /* 0x0000000402087981 */ /* 0x000ee2000c1e1d00 */
[----:B------:R-:W-:Y:S02]  /*1360*/  IADD3 R14, PT, PT, R14, 0x1, RZ ;  /* 0x000000010e0e7810 */ /* 0x000fe40007ffe0ff */
[----:B------:R-:W-:Y:S02]  /*1370*/  IADD3 R15, PT, PT, R15, R0, RZ ;  /* 0x000000000f0f7210 */ /* 0x000fe40007ffe0ff */
[----:B------:R-:W-:-:S02]  /*1380*/  ISETP.NE.AND P0, PT, R14, RZ, PT ;  /* 0x000000ff0e00720c */ /* 0x000fc40003f05270 */
[----:B------:R-:W-:Y:S01]  /*1390*/  IADD3 R18, PT, PT, R18, 0x2, RZ ;  /* 0x0000000212127810 */ /* 0x000fe20007ffe0ff */
[----:B--2---:R0:W-:Y:S04]  /*13a0*/  STG.E.128 desc[UR4][R2.64], R4 ;  /* 0x0000000402007986 */ /* 0x0041e8000c101d04 */
[----:B---3--:R0:W-:Y:S06]  /*13b0*/  STG.E.128 desc[UR4][R12.64], R8 ;  /* 0x000000080c007986 */ /* 0x0081ec000c101d04 */
[----:B------:R-:W-:Y:S05]  /*13c0*/  @P0 BRA `(.L_x_5) ;  /* 0xfffffffc00cc0947 */ /* 0x000fea000383ffff */
[----:B------:R-:W-:Y:S05]  /*13d0*/  EXIT ;  /* 0x000000000000794d */ /* 0x000fea0003800000 */
.L_x_6:
[----:B------:R-:W-:-:S00]  /*13e0*/  BRA `(.L_x_6) ;  /* 0xfffffffc00fc7947 */ /* 0x000fc0000383ffff */
[----:B------:R-:W-:-:S00]  /*13f0*/  NOP ;  /* 0x0000000000007918 */ /* 0x000fc00000000000 */
        /* <DEDUP_REMOVED lines=8> */
.L_x_19:


//--------------------- .text._Z9myzlaswpx16zlaswpx_params_t --------------------------
	.section	.text._Z9myzlaswpx16zlaswpx_params_t,"ax",@progbits
	.align	128
        .global         _Z9myzlaswpx16zlaswpx_params_t
        .type           _Z9myzlaswpx16zlaswpx_params_t,@function
        .size           _Z9myzlaswpx16zlaswpx_params_t,(.L_x_20 - _Z9myzlaswpx16zlaswpx_params_t)
        .other          _Z9myzlaswpx16zlaswpx_params_t,@"STO_CUDA_ENTRY STV_DEFAULT"
_Z9myzlaswpx16zlaswpx_params_t:
.text._Z9myzlaswpx16zlaswpx_params_t:
        /* <DEDUP_REMOVED lines=10> */
[----:B------:R-:W0:Y:S02]  /*00a0*/  LDC R4, c[0x0][0x398] ;  /* 0x0000e600ff047b82 */ /* 0x000e240000000800 */
[----:B0-----:R-:W-:-:S13]  /*00b0*/  ISETP.GE.AND P0, PT, R4, 0x1, PT ;  /* 0x000000010400780c */ /* 0x001fda0003f06270 */
[----:B------:R-:W-:Y:S05]  /*00c0*/  @!P0 EXIT ;  /* 0x000000000000894d */ /* 0x000fea0003800000 */
[----:B------:R-:W0:Y:S01]  /*00d0*/  LDCU.64 UR4, c[0x0][0x390] ;  /* 0x00007200ff0477ac */ /* 0x000e220008000a00 */
[----:B------:R-:W1:Y:S01]  /*00e0*/  LDC R0, c[0x0][0x38c] ;  /* 0x0000e300ff007b82 */ /* 0x000e620000000800 */
[----:B------:R-:W-:Y:S01]  /*00f0*/  SHF.L.U32 R2, R2, 0x8, RZ ;  /* 0x0000000802027819 */ /* 0x000fe200000006ff */
[----:B------:R-:W2:Y:S03]  /*0100*/  LDCU.64 UR6, c[0x0][0x380] ;  /* 0x00007000ff0677ac */ /* 0x000ea60008000a00 */
[----:B------:R-:W-:Y:S01]  /*0110*/  SHF.R.S32.HI R3, RZ, 0x8, R2 ;  /* 0x00000008ff037819 */ /* 0x000fe20000011402 */
[----:B------:R-:W3:Y:S01]  /*0120*/  LDCU.64 UR8, c[0x0][0x358] ;  /* 0x00006b00ff0877ac */ /* 0x000ee20008000a00 */
[----:B0-----:R-:W-:-:S04]  /*0130*/  USHF.L.U32 UR4, UR4, 0x8, URZ ;  /* 0x0000000804047899 */ /* 0x001fc800080006ff */
[----:B------:R-:W-:Y:S01]  /*0140*/  USHF.R.S32.HI UR4, URZ, 0x8, UR4 ;  /* 0x00000008ff047899 */ /* 0x000fe20008011404 */
[----:B-1----:R-:W-:-:S05]  /*0150*/  IMAD R2, R0, UR5, RZ ;  /* 0x0000000500027c24 */ /* 0x002fca000f8e02ff */
[----:B------:R-:W-:-:S05]  /*0160*/  IMAD R3, R3, UR4, RZ ;  /* 0x0000000403037c24 */ /* 0x000fca000f8e02ff */
[----:B------:R-:W-:-:S04]  /*0170*/  IADD3 R3, P0, PT, R3, R2, RZ ;  /* 0x0000000203037210 */ /* 0x000fc80007f1e0ff */
[----:B------:R-:W-:Y:S02]  /*0180*/  LEA.HI.X.SX32 R2, R2, RZ, 0x1, P0 ;  /* 0x000000ff02027211 */ /* 0x000fe400000f0eff */
[----:B------:R-:W-:Y:S02]  /*0190*/  ISETP.GE.AND P0, PT, R4, 0x4, PT ;  /* 0x000000040400780c */ /* 0x000fe40003f06270 */
[----:B--2---:R-:W-:-:S04]  /*01a0*/  LEA R6, P1, R3, UR6, 0x4 ;  /* 0x0000000603067c11 */ /* 0x004fc8000f8220ff */
[----:B------:R-:W-:Y:S01]  /*01b0*/  LEA.HI.X R7, R3, UR7, R2, 0x4, P1 ;  /* 0x0000000703077c11 */ /* 0x000fe200088f2402 */
[----:B------:R-:W-:Y:S01]  /*01c0*/  HFMA2 R3, -RZ, RZ, 0, 0 ;  /* 0x00000000ff037431 */ /* 0x000fe200000001ff */
[----:B------:R-:W-:Y:S02]  /*01d0*/  LOP3.LUT R2, R4, 0x3, RZ, 0xc0, !PT ;  /* 0x0000000304027812 */ /* 0x000fe400078ec0ff */
[----:B------:R-:W-:Y:S02]  /*01e0*/  MOV R26, R6 ;  /* 0x00000006001a7202 */ /* 0x000fe40000000f00 */
[----:B------:R-:W-:Y:S01]  /*01f0*/  MOV R27, R7 ;  /* 0x00000007001b7202 */ /* 0x000fe20000000f00 */
[----:B---3--:R-:W-:Y:S06]  /*0200*/  @!P0 BRA `(.L_x_7) ;  /* 0x00000010002c8947 */ /* 0x008fec0003800000 */
[----:B------:R-:W-:Y:S01]  /*0210*/  LOP3.LUT R3, R4, 0x7ffffffc, RZ, 0xc0, !PT ;  /* 0x7ffffffc04037812 */ /* 0x000fe200078ec0ff */
[----:B------:R-:W-:Y:S01]  /*0220*/  UMOV UR7, 0x20 ;  /* 0x0000002000077882 */ /* 0x000fe20000000000 */
[----:B------:R-:W-:Y:S02]  /*0230*/  MOV R16, R6 ;  /* 0x0000000600107202 */ /* 0x000fe40000000f00 */
[----:B------:R-:W-:Y:S02]  /*0240*/  IADD3 R4, PT, PT, -R3, RZ, RZ ;  /* 0x000000ff03047210 */ /* 0x000fe40007ffe1ff */
[----:B------:R-:W-:Y:S02]  /*0250*/  MOV R17, R7 ;  /* 0x0000000700117202 */ /* 0x000fe40000000f00 */
[----:B------:R-:W-:-:S13]  /*0260*/  ISETP.GE.AND P0, PT, R4, RZ, PT ;  /* 0x000000ff0400720c */ /* 0x000fda0003f06270 */
[----:B------:R-:W-:Y:S05]  /*0270*/  @P0 BRA `(.L_x_8) ;  /* 0x0000000c006c0947 */ /* 0x000fea0003800000 */
[----:B------:R-:W-:Y:S02]  /*0280*/  IADD3 R5, PT, PT, -R4, RZ, RZ ;  /* 0x000000ff04057210 */ /* 0x000fe40007ffe1ff */
[----:B------:R-:W-:Y:S02]  /*0290*/  PLOP3.LUT P0, PT, PT, PT, PT, 0x80, 0x8 ;  /* 0x000000000008781c */ /* 0x000fe40003f0f070 */
[----:B------:R-:W-:-:S13]  /*02a0*/  ISETP.GT.AND P1, PT, R5, 0xc, PT ;  /* 0x0000000c0500780c */ /* 0x000fda0003f24270 */
[----:B------:R-:W-:Y:S05]  /*02b0*/  @!P1 BRA `(.L_x_9) ;  /* 0x00000008002c9947 */ /* 0x000fea0003800000 */
[----:B------:R-:W-:-:S13]  /*02c0*/  PLOP3.LUT P0, PT, PT, PT, PT, 0x8, 0x80 ;  /* 0x000000000080781c */ /* 0x000fda0003f0e170 */
.L_x_10:
[----:B------:R-:W0:Y:S01]  /*02d0*/  LDCU UR4, c[0x0][UR7+0x37c] ;  /* 0x00006f80070477ac */ /* 0x000e220008000800 */
[----:B-1----:R-:W2:Y:S01]  /*02e0*/  LDG.E.128 R12, desc[UR8][R16.64] ;  /* 0x00000008100c7981 */ /* 0x002ea2000c1e1d00 */
[----:B0-----:R-:W-:-:S06]  /*02f0*/  UPRMT UR5, UR4, 0x9910, URZ ;  /* 0x0000991004057896 */ /* 0x001fcc00080000ff */
[----:B------:R-:W-:-:S04]  /*0300*/  IMAD R27, R0, UR5, RZ ;  /* 0x00000005001b7c24 */ /* 0x000fc8000f8e02ff */
[----:B------:R-:W-:-:S05]  /*0310*/  IMAD.WIDE R26, R27, 0x10, R6 ;  /* 0x000000101b1a7825 */ /* 0x000fca00078e0206 */
[----:B------:R-:W3:Y:S01]  /*0320*/  LDG.E.128 R8, desc[UR8][R26.64] ;  /* 0x000000081a087981 */ /* 0x000ee2000c1e1d00 */
[----:B------:R-:W-:Y:S01]  /*0330*/  UPRMT UR4, UR4, 0xbb32, URZ ;  /* 0x0000bb3204047896 */ /* 0x000fe200080000ff */
[----:B------:R-:W-:-:S05]  /*0340*/  IMAD.WIDE R20, R0, 0x10, R16 ;  /* 0x0000001000147825 */ /* 0x000fca00078e0210 */
[----:B------:R-:W-:-:S04]  /*0350*/  IMAD R25, R0, UR4, RZ ;  /* 0x0000000400197c24 */ /* 0x000fc8000f8e02ff */
[----:B------:R-:W-:Y:S01]  /*0360*/  IMAD.WIDE R24, R25, 0x10, R6 ;  /* 0x0000001019187825 */ /* 0x000fe200078e0206 */
[----:B------:R-:W0:Y:S01]  /*0370*/  LDCU.64 UR4, c[0x0][UR7+0x380] ;  /* 0x00007000070477ac */ /* 0x000e220008000a00 */
[----:B---3--:R1:W-:Y:S04]  /*0380*/  STG.E.128 desc[UR8][R16.64], R8 ;  /* 0x0000000810007986 */ /* 0x0083e8000c101d08 */
[----:B--2---:R2:W-:Y:S04]  /*0390*/  STG.E.128 desc[UR8][R26.64], R12 ;  /* 0x0000000c1a007986 */ /* 0x0045e8000c101d08 */
[----:B-1----:R-:W3:Y:S04]  /*03a0*/  LDG.E.128 R8, desc[UR8][R24.64] ;  /* 0x0000000818087981 */ /* 0x002ee8000c1e1d00 */
[----:B--2---:R-:W2:Y:S01]  /*03b0*/  LDG.E.128 R12, desc[UR8][R20.64] ;  /* 0x00000008140c7981 */ /* 0x004ea2000c1e1d00 */
[----:B0-----:R-:W-:Y:S01]  /*03c0*/  UPRMT UR6, UR4, 0x9910, URZ ;  /* 0x0000991004067896 */ /* 0x001fe200080000ff */
[----:B------:R-:W-:-:S05]  /*03d0*/  IMAD.WIDE R18, R0, 0x10, R20 ;  /* 0x0000001000127825 */ /* 0x000fca00078e0214 */
[----:B------:R-:W-:-:S04]  /*03e0*/  IMAD R23, R0, UR6, RZ ;  /* 0x0000000600177c24 */ /* 0x000fc8000f8e02ff */
[----:B------:R-:W-:Y:S01]  /*03f0*/  IMAD.WIDE R22, R23, 0x10, R6 ;  /* 0x0000001017167825 */ /* 0x000fe200078e0206 */
[----:B---3--:R0:W-:Y:S04]  /*0400*/  STG.E.128 desc[UR8][R20.64], R8 ;  /* 0x0000000814007986 */ /* 0x0081e8000c101d08 */
[----:B--2---:R1:W-:Y:S04]  /*0410*/  STG.E.128 desc[UR8][R24.64], R12 ;  /* 0x0000000c18007986 */ /* 0x0043e8000c101d08 */
[----:B0-----:R-:W2:Y:S04]  /*0420*/  LDG.E.128 R8, desc[UR8][R22.64] ;  /* 0x0000000816087981 */ /* 0x001ea8000c1e1d00 */
[----:B-1----:R-:W3:Y:S01]  /*0430*/  LDG.E.128 R12, desc[UR8][R18.64] ;  /* 0x00000008120c7981 */ /* 0x002ee2000c1e1d00 */
[----:B------:R-:W-:Y:S01]  /*0440*/  UPRMT UR4, UR4, 0xbb32, URZ ;  /* 0x0000bb3204047896 */ /* 0x000fe200080000ff */
[----:B------:R-:W-:-:S05]  /*0450*/  IMAD.WIDE R16, R0, 0x10, R18 ;  /* 0x0000001000107825 */ /* 0x000fca00078e0212 */
[----:B------:R-:W-:-:S04]  /*0460*/  IMAD R5, R0, UR4, RZ ;  /* 0x0000000400057c24 */ /* 0x000fc8000f8e02ff */
[----:B------:R-:W-:Y:S01]  /*0470*/  IMAD.WIDE R20, R5, 0x10, R6 ;  /* 0x0000001005147825 */ /* 0x000fe200078e0206 */
[----:B--2---:R0:W-:Y:S04]  /*0480*/  STG.E.128 desc[UR8][R18.64], R8 ;  /* 0x0000000812007986 */ /* 0x0041e8000c101d08 */
[----:B---3--:R1:W-:Y:S04]  /*0490*/  STG.E.128 desc[UR8][R22.64], R12 ;  /* 0x0000000c16007986 */ /* 0x0083e8000c101d08 */
        /* <DEDUP_REMOVED lines=14> */
[----:B------:R-:W0:Y:S01]  /*0580*/  LDCU.64 UR4, c[0x0][UR7+0x388] ;  /* 0x00007100070477ac */ /* 0x000e220008000a00 */
[----:B--2---:R1:W-:Y:S04]  /*0590*/  STG.E.128 desc[UR8][R22.64], R8 ;  /* 0x0000000816007986 */ /* 0x0043e8000c101d08 */
[----:B---3--:R2:W-:Y:S04]  /*05a0*/  STG.E.128 desc[UR8][R18.64], R12 ;  /* 0x0000000c12007986 */ /* 0x0085e8000c101d08 */
        /* <DEDUP_REMOVED lines=63> */
[----:B------:R-:W0:Y:S01]  /*09a0*/  LDCU UR4, c[0x0][UR7+0x398] ;  /* 0x00007300070477ac */ /* 0x000e220008000800 */
        /* <DEDUP_REMOVED lines=23> */
[----:B--2---:R0:W-:Y:S04]  /*0b20*/  STG.E.128 desc[UR8][R16.64], R8 ;  /* 0x0000000810007986 */ /* 0x0041e8000c101d08 */
[----:B---3--:R1:W-:Y:S01]  /*0b30*/  STG.E.128 desc[UR8][R20.64], R12 ;  /* 0x0000000c14007986 */ /* 0x0083e2000c101d08 */
[----:B0-----:R-:W-:-:S06]  /*0b40*/  IMAD.WIDE R16, R0, 0x10, R16 ;  /* 0x0000001000107825 */ /* 0x001fcc00078e0210 */
[----:B------:R-:W-:Y:S05]  /*0b50*/  @!P1 BRA `(.L_x_10) ;  /* 0xfffffff400dc9947 */ /* 0x000fea000383ffff */
[----:B------:R-:W-:-:S07]  /*0b60*/  IMAD.WIDE R26, R0, 0x40, R18 ;  /* 0x00000040001a7825 */ /* 0x000fce00078e0212 */
.L_x_9:
[----:B------:R-:W-:-:S04]  /*0b70*/  IADD3 R5, PT, PT, -R4, RZ, RZ ;  /* 0x000000ff04057210 */ /* 0x000fc80007ffe1ff */
[----:B------:R-:W-:-:S13]  /*0b80*/  ISETP.GT.AND P1, PT, R5, 0x4, PT ;  /* 0x000000040500780c */ /* 0x000fda0003f24270 */
[----:B------:R-:W-:Y:S05]  /*0b90*/  @!P1 BRA `(.L_x_11) ;  /* 0x00000004001c9947 */ /* 0x000fea0003800000 */
        /* <DEDUP_REMOVED lines=64> */
[----:B------:R-:W-:Y:S01]  /*0fa0*/  IMAD.WIDE R26, R0, 0x40, R16 ;  /* 0x00000040001a7825 */ /* 0x000fe200078e0210 */
[----:B------:R-:W-:-:S02]  /*0fb0*/  PLOP3.LUT P0, PT, PT, PT, PT, 0x8, 0x80 ;  /* 0x000000000080781c */ /* 0x000fc40003f0e170 */
[----:B------:R-:W-:Y:S01]  /*0fc0*/  IADD3 R4, PT, PT, R4, 0x8, RZ ;  /* 0x0000000804047810 */ /* 0x000fe20007ffe0ff */
[----:B------:R-:W-:Y:S01]  /*0fd0*/  IMAD.WIDE R16, R0, 0x10, R18 ;  /* 0x0000001000107825 */ /* 0x000fe200078e0212 */
[----:B------:R-:W-:Y:S01]  /*0fe0*/  UIADD3 UR7, UPT, UPT, UR7, 0x10, URZ ;  /* 0x0000001007077890 */ /* 0x000fe2000fffe0ff */
[----:B--2---:R0:W-:Y:S04]  /*0ff0*/  STG.E.128 desc[UR8][R18.64], R8 ;  /* 0x0000000812007986 */ /* 0x0041e8000c101d08 */
[----:B---3--:R0:W-:Y:S07]  /*1000*/  STG.E.128 desc[UR8][R20.64], R12 ;  /* 0x0000000c14007986 */ /* 0x0081ee000c101d08 */
.L_x_11:
[----:B------:R-:W-:-:S13]  /*1010*/  ISETP.NE.OR P0, PT, R4, RZ, P0 ;  /* 0x000000ff0400720c */ /* 0x000fda0000705670 */
[----:B------:R-:W-:Y:S05]  /*1020*/  @!P0 BRA `(.L_x_7) ;  /* 0x0000000000a48947 */ /* 0x000fea0003800000 */
.L_x_8:
[----:B--2---:R-:W2:Y:S01]  /*1030*/  LDCU UR4, c[0x0][UR7+0x37c] ;  /* 0x00006f80070477ac */ /* 0x004ea20008000800 */
[----:B01----:R-:W3:Y:S01]  /*1040*/  LDG.E.128 R12, desc[UR8][R16.64] ;  /* 0x00000008100c7981 */ /* 0x003ee2000c1e1d00 */
[----:B--2---:R-:W-:-:S06]  /*1050*/  UPRMT UR5, UR4, 0x9910, URZ ;  /* 0x0000991004057896 */ /* 0x004fcc00080000ff */
[----:B------:R-:W-:-:S04]  /*1060*/  IMAD R27, R0, UR5, RZ ;  /* 0x00000005001b7c24 */ /* 0x000fc8000f8e02ff */
[----:B------:R-:W-:-:S05]  /*1070*/  IMAD.WIDE R26, R27, 0x10, R6 ;  /* 0x000000101b1a7825 */ /* 0x000fca00078e0206 */
[----:B------:R-:W2:Y:S01]  /*1080*/  LDG.E.128 R8, desc[UR8][R26.64] ;  /* 0x000000081a087981 */ /* 0x000ea2000c1e1d00 */
        /* <DEDUP_REMOVED lines=28> */
[----:B------:R-:W-:Y:S02]  /*1250*/  MOV R26, R16 ;  /* 0x00000010001a7202 */ /* 0x000fe40000000f00 */
[----:B------:R-:W-:Y:S01]  /*1260*/  MOV R27, R17 ;  /* 0x00000011001b7202 */ /* 0x000fe20000000f00 */
[----:B------:R-:W-:Y:S01]  /*1270*/  IMAD.WIDE R16, R0, 0x10, R18 ;  /* 0x0000001000107825 */ /* 0x000fe200078e0212 */
[----:B--2---:R2:W-:Y:S04]  /*1280*/  STG.E.128 desc[UR8][R18.64], R8 ;  /* 0x0000000812007986 */ /* 0x0045e8000c101d08 */
[----:B---3--:R2:W-:Y:S03]  /*1290*/  STG.E.128 desc[UR8][R20.64], R12 ;  /* 0x0000000c14007986 */ /* 0x0085e6000c101d08 */
[----:B------:R-:W-:Y:S05]  /*12a0*/  @P0 BRA `(.L_x_8) ;  /* 0xfffffffc00600947 */ /* 0x000fea000383ffff */
[----:B------:R-:W-:-:S07]  /*12b0*/  IMAD.WIDE R26, R0, 0x40, R26 ;  /* 0x00000040001a7825 */ /* 0x000fce00078e021a */
.L_x_7:
[----:B------:R-:W-:-:S13]  /*12c0*/  ISETP.NE.AND P0, PT, R2, RZ, PT ;  /* 0x000000ff0200720c */ /* 0x000fda0003f05270 */
[----:B------:R-:W-:Y:S05]  /*12d0*/  @!P0 EXIT ;  /* 0x000000000000894d */ /* 0x000fea0003800000 */
[----:B0-2---:R-:W-:Y:S01]  /*12e0*/  HFMA2 R8, -RZ, RZ, 0, 1.6689300537109375e-06 ;  /* 0x0000001cff087431 */ /* 0x005fe200000001ff */
[----:B------:R-:W-:-:S04]  /*12f0*/  IADD3 R4, PT, PT, -R2, RZ, RZ ;  /* 0x000000ff02047210 */ /* 0x000fc80007ffe1ff */
[----:B------:R-:W-:-:S07]  /*1300*/  LEA R5, R3, R8, 0x1 ;  /* 0x0000000803057211 */ /* 0x000fce00078e08ff */
.L_x_12:
[----:B--2---:R-:W0:Y:S01]  /*1310*/  LDC.S16 R3, c[0x0][R5+0x380] ;  /* 0x0000e00005037b82 */ /* 0x004e220000000600 */
[----:B-1----:R-:W2:Y:S01]  /*1320*/  LDG.E.128 R12, desc[UR8][R26.64] ;  /* 0x000000081a0c7981 */ /* 0x002ea2000c1e1d00 */
[----:B0-----:R-:W-:-:S04]  /*1330*/  IMAD R3, R3, R0, RZ ;  /* 0x0000000003037224 */ /* 0x001fc800078e02ff */
[----:B------:R-:W-:-:S05]  /*1340*/  IMAD.WIDE R2, R3, 0x10, R6 ;  /* 0x0000001003027825 */ /* 0x000fca00078e0206 */
[----:B------:R-:W3:Y:S01]  /*1350*/  LDG.E.128 R8, desc[UR8][R2.64] ;  /* 0x0000000802087981 */ /* 0x000ee2000c1e1d00 */
[----:B------:R-:W-:-:S04]  /*1360*/  IADD3 R4, PT, PT, R4, 0x1, RZ ;  /* 0x0000000104047810 */ /* 0x000fc80007ffe0ff */
[----:B------:R-:W-:Y:S02]  /*1370*/  ISETP.NE.AND P0, PT, R4, RZ, PT ;  /* 0x000000ff0400720c */ /* 0x000fe40003f05270 */
[----:B------:R-:W-:Y:S01]  /*1380*/  IADD3 R5, PT, PT, R5, 0x2, RZ ;  /* 0x0000000205057810 */ /* 0x000fe20007ffe0ff */
[----:B---3--:R0:W-:Y:S04]  /*1390*/  STG.E.128 desc[UR8][R26.64], R8 ;  /* 0x000000081a007986 */ /* 0x0081e8000c101d08 */
[----:B--2---:R2:W-:Y:S01]  /*13a0*/  STG.E.128 desc[UR8][R2.64], R12 ;  /* 0x0000000c02007986 */ /* 0x0045e2000c101d08 */
[----:B0-----:R-:W-:-:S05]  /*13b0*/  IMAD.WIDE R26, R0, 0x10, R26 ;  /* 0x00000010001a7825 */ /* 0x001fca00078e021a */
[----:B------:R-:W-:Y:S05]  /*13c0*/  @P0 BRA `(.L_x_12) ;  /* 0xfffffffc00d00947 */ /* 0x000fea000383ffff */
[----:B------:R-:W-:Y:S05]  /*13d0*/  EXIT ;  /* 0x000000000000794d */ /* 0x000fea0003800000 */
.L_x_13:
        /* <DEDUP_REMOVED lines=10> */
.L_x_20:


//--------------------- .text._Z10myzswapblk17zswapblk_params_t --------------------------
	.section	.text._Z10myzswapblk17zswapblk_params_t,"ax",@progbits
	.align	128
        .global         _Z10myzswapblk17zswapblk_params_t
        .type           _Z10myzswapblk17zswapblk_params_t,@function
        .size           _Z10myzswapblk17zswapblk_params_t,(.L_x_21 - _Z10myzswapblk17zswapblk_params_t)
        .other          _Z10myzswapblk17zswapblk_params_t,@"STO_CUDA_ENTRY STV_DEFAULT"
_Z10myzswapblk17zswapblk_params_t:
.text._Z10myzswapblk17zswapblk_params_t:
[----:B------:R-:W-:Y:S01]  /*0000*/  LDC R1, c[0x0][0x37c] ;  /* 0x0000df00ff017b82 */ /* 0x000fe20000000800 */
[----:B------:R-:W0:Y:S01]  /*0010*/  S2R R6, SR_TID.X ;  /* 0x0000000000067919 */ /* 0x000e220000002100 */
[----:B------:R-:W0:Y:S01]  /*0020*/  LDCU UR4, c[0x0][0x360] ;  /* 0x00006c00ff0477ac */ /* 0x000e220008000800 */
[----:B------:R-:W0:Y:S01]  /*0030*/  S2R R3, SR_CTAID.X ;  /* 0x0000000000037919 */ /* 0x000e220000002500 */
[----:B------:R-:W1:Y:S01]  /*0040*/  LDCU UR5, c[0x0][0x390] ;  /* 0x00007200ff0577ac */ /* 0x000e620008000800 */
[----:B0-----:R-:W-:-:S05]  /*0050*/  IMAD R6, R3, UR4, R6 ;  /* 0x0000000403067c24 */ /* 0x001fca000f8e0206 */
[----:B-1----:R-:W-:-:S13]  /*0060*/  ISETP.GE.U32.AND P0, PT, R6, UR5, PT ;  /* 0x0000000506007c0c */ /* 0x002fda000bf06070 */
[----:B------:R-:W-:Y:S05]  /*0070*/  @P0 EXIT ;  /* 0x000000000000094d */ /* 0x000fea0003800000 */
[----:B------:R-:W0:Y:S02]  /*0080*/  LDC R4, c[0x0][0x3a4] ;  /* 0x0000e900ff047b82 */ /* 0x000e240000000800 */
[----:B0-----:R-:W-:-:S13]  /*0090*/  ISETP.GE.AND P0, PT, R4, 0x1, PT ;  /* 0x000000010400780c */ /* 0x001fda0003f06270 */
[----:B------:R-:W-:Y:S05]  /*00a0*/  @!P0 EXIT ;  /* 0x000000000000894d */ /* 0x000fea0003800000 */
[----:B------:R-:W0:Y:S01]  /*00b0*/  LDCU UR6, c[0x0][0x394] ;  /* 0x00007280ff0677ac */ /* 0x000e220008000800 */
[C---:B------:R-:W-:Y:S02]  /*00c0*/  ISETP.GE.AND P1, PT, R4.reuse, 0x4, PT ;  /* 0x000000040400780c */ /* 0x040fe40003f26270 */
[----:B------:R-:W-:Y:S01]  /*00d0*/  LOP3.LUT R5, R4, 0x3, RZ, 0xc0, !PT ;  /* 0x0000000304057812 */ /* 0x000fe200078ec0ff */
[----:B------:R-:W1:Y:S01]  /*00e0*/  LDCU.64 UR4, c[0x0][0x380] ;  /* 0x00007000ff0477ac */ /* 0x000e620008000a00 */
[----:B0-----:R-:W-:-:S04]  /*00f0*/  IMAD.U32 R2, RZ, RZ, UR6 ;  /* 0x00000006ff027e24 */ /* 0x001fc8000f8e00ff */
[----:B------:R-:W-:-:S05]  /*0100*/  IMAD.MOV R3, RZ, RZ, -R2 ;  /* 0x000000ffff037224 */ /* 0x000fca00078e0a02 */
[----:B------:R-:W-:-:S04]  /*0110*/  IADD3 R0, P0, PT, R6, R3, RZ ;  /* 0x0000000306007210 */ /* 0x000fc80007f1e0ff */
[----:B------:R-:W-:Y:S02]  /*0120*/  LEA.HI.X.SX32 R3, R3, RZ, 0x1, P0 ;  /* 0x000000ff03037211 */ /* 0x000fe400000f0eff */
[C---:B-1----:R-:W-:Y:S02]  /*0130*/  LEA R16, P2, R0.reuse, UR4, 0x4 ;  /* 0x0000000400107c11 */ /* 0x042fe4000f8420ff */
[----:B------:R-:W-:Y:S02]  /*0140*/  ISETP.NE.AND P0, PT, R5, RZ, PT ;  /* 0x000000ff0500720c */ /* 0x000fe40003f05270 */
[----:B------:R-:W-:Y:S01]  /*0150*/  LEA.HI.X R17, R0, UR5, R3, 0x4, P2 ;  /* 0x0000000500117c11 */ /* 0x000fe200090f2403 */
[----:B------:R-:W0:Y:S01]  /*0160*/  LDCU.64 UR4, c[0x0][0x358] ;  /* 0x00006b00ff0477ac */ /* 0x000e220008000a00 */
[----:B------:R-:W-:Y:S01]  /*0170*/  IMAD.MOV.U32 R0, RZ, RZ, RZ ;  /* 0x000000ffff007224 */ /* 0x000fe200078e00ff */
[----:B------:R-:W-:Y:S08]  /*0180*/  @!P1 BRA `(.L_x_14) ;  /* 0x0000000400189947 */ /* 0x000ff00003800000 */
[----:B------:R-:W1:Y:S01]  /*0190*/  LDC R2, c[0x0][0x394] ;  /* 0x0000e500ff027b82 */ /* 0x000e620000000800 */
[----:B------:R-:W-:Y:S01]  /*01a0*/  LOP3.LUT R0, R4, 0x7ffffffc, RZ, 0xc0, !PT ;  /* 0x7ffffffc04007812 */ /* 0x000fe200078ec0ff */
[----:B------:R-:W-:-:S04]  /*01b0*/  IMAD.MOV.U32 R3, RZ, RZ, 0x2e ;  /* 0x0000002eff037424 */ /* 0x000fc800078e00ff */
[----:B------:R-:W-:-:S07]  /*01c0*/  IMAD.MOV R4, RZ, RZ, -R0 ;  /* 0x000000ffff047224 */ /* 0x000fce00078e0a00 */
.L_x_15:
[----:B--2---:R-:W2:Y:S02]  /*01d0*/  LDC.U16 R7, c[0x0][R3+0x37a] ;  /* 0x0000de8003077b82 */ /* 0x004ea40000000400 */
[----:B--2---:R-:W-:-:S04]  /*01e0*/  PRMT R7, R7, 0x9910, RZ ;  /* 0x0000991007077816 */ /* 0x004fc800000000ff */
[----:B------:R-:W-:-:S13]  /*01f0*/  ISETP.NE.AND P1, PT, R7, -0x1, PT ;  /* 0xffffffff0700780c */ /* 0x000fda0003f25270 */
[----:B------:R-:W2:Y:S01]  /*0200*/  @P1 LDC R8, c[0x0][0x398] ;  /* 0x0000e600ff081b82 */ /* 0x000ea20000000800 */
[----:B-1----:R-:W-:-:S05]  /*0210*/  @P1 IMAD.WIDE R22, R2, 0x10, R16 ;  /* 0x0000001002161825 */ /* 0x002fca00078e0210 */
[----:B0-----:R-:W3:Y:S02]  /*0220*/  @P1 LDG.E.128 R12, desc[UR4][R22.64] ;  /* 0x00000004160c1981 */ /* 0x001ee4000c1e1d00 */
[----:B------:R-:W0:Y:S01]  /*0230*/  @P1 LDC.64 R20, c[0x0][0x388] ;  /* 0x0000e200ff141b82 */ /* 0x000e220000000a00 */
[----:B--2---:R-:W-:-:S05]  /*0240*/  @P1 IMAD R7, R7, R8, RZ ;  /* 0x0000000807071224 */ /* 0x004fca00078e02ff */
[----:B------:R-:W-:-:S04]  /*0250*/  @P1 IADD3 R8, P2, PT, R6, R7, RZ ;  /* 0x0000000706081210 */ /* 0x000fc80007f5e0ff */
[----:B------:R-:W-:Y:S02]  /*0260*/  @P1 LEA.HI.X.SX32 R7, R7, RZ, 0x1, P2 ;  /* 0x000000ff07071211 */ /* 0x000fe400010f0eff */
[----:B0-----:R-:W-:-:S04]  /*0270*/  @P1 LEA R20, P2, R8, R20, 0x4 ;  /* 0x0000001408141211 */ /* 0x001fc800078420ff */
[----:B------:R-:W-:-:S05]  /*0280*/  @P1 LEA.HI.X R21, R8, R21, R7, 0x4, P2 ;  /* 0x0000001508151211 */ /* 0x000fca00010f2407 */
[----:B------:R-:W2:Y:S01]  /*0290*/  @P1 LDG.E.128 R8, desc[UR4][R20.64] ;  /* 0x0000000414081981 */ /* 0x000ea2000c1e1d00 */
[----:B------:R-:W0:Y:S02]  /*02a0*/  LDC.U16 R7, c[0x0][R3+0x37c] ;  /* 0x0000df0003077b82 */ /* 0x000e240000000400 */
[----:B0-----:R-:W-:-:S04]  /*02b0*/  PRMT R7, R7, 0x9910, RZ ;  /* 0x0000991007077816 */ /* 0x001fc800000000ff */
[----:B------:R-:W-:-:S13]  /*02c0*/  ISETP.NE.AND P2, PT, R7, -0x1, PT ;  /* 0xffffffff0700780c */ /* 0x000fda0003f45270 */
[----:B------:R-:W0:Y:S08]  /*02d0*/  @P2 LDC R24, c[0x0][0x398] ;  /* 0x0000e600ff182b82 */ /* 0x000e300000000800 */
[----:B------:R-:W1:Y:S08]  /*02e0*/  @P2 LDC.64 R18, c[0x0][0x388] ;  /* 0x0000e200ff122b82 */ /* 0x000e700000000a00 */
[----:B------:R-:W4:Y:S01]  /*02f0*/  @P2 LDC R25, c[0x0][0x394] ;  /* 0x0000e500ff192b82 */ /* 0x000f220000000800 */
[----:B0-----:R-:W-:-:S05]  /*0300*/  @P2 IMAD R7, R7, R24, RZ ;  /* 0x0000001807072224 */ /* 0x001fca00078e02ff */
[----:B------:R-:W-:-:S04]  /*0310*/  @P2 IADD3 R24, P3, PT, R6, R7, RZ ;  /* 0x0000000706182210 */ /* 0x000fc80007f7e0ff */
[----:B------:R-:W-:Y:S02]  /*0320*/  @P2 LEA.HI.X.SX32 R7, R7, RZ, 0x1, P3 ;  /* 0x000000ff07072211 */ /* 0x000fe400018f0eff */
[----:B-1----:R-:W-:-:S04]  /*0330*/  @P2 LEA R18, P3, R24, R18, 0x4 ;  /* 0x0000001218122211 */ /* 0x002fc800078620ff */
[----:B------:R-:W-:Y:S01]  /*0340*/  @P2 LEA.HI.X R19, R24, R19, R7, 0x4, P3 ;  /* 0x0000001318132211 */ /* 0x000fe200018f2407 */
[----:B----4-:R-:W-:Y:S01]  /*0350*/  @P2 IMAD.WIDE R24, R25, 0x20, R16 ;  /* 0x0000002019182825 */ /* 0x010fe200078e0210 */
[----:B--2---:R0:W-:Y:S04]  /*0360*/  @P1 STG.E.128 desc[UR4][R22.64], R8 ;  /* 0x0000000816001986 */ /* 0x0041e8000c101d04 */
[----:B---3--:R1:W-:Y:S04]  /*0370*/  @P1 STG.E.128 desc[UR4][R20.64], R12 ;  /* 0x0000000c14001986 */ /* 0x0083e8000c101d04 */
[----:B0-----:R-:W2:Y:S04]  /*0380*/  @P2 LDG.E.128 R8, desc[UR4][R18.64] ;  /* 0x0000000412082981 */ /* 0x001ea8000c1e1d00 */
[----:B-1----:R-:W3:Y:S01]  /*0390*/  @P2 LDG.E.128 R12, desc[UR4][R24.64] ;  /* 0x00000004180c2981 */ /* 0x002ee2000c1e1d00 */
        /* <DEDUP_REMOVED lines=20> */
[----:B------:R-:W1:Y:S01]  /*04e0*/  @P2 LDC.64 R18, c[0x0][0x388] ;  /* 0x0000e200ff122b82 */ /* 0x000e620000000a00 */
[----:B------:R-:W-:-:S04]  /*04f0*/  IMAD.WIDE R16, R2, 0x40, R16 ;  /* 0x0000004002107825 */ /* 0x000fc800078e0210 */
[----:B0-----:R-:W-:-:S05]  /*0500*/  @P2 IMAD R7, R7, R26, RZ ;  /* 0x0000001a07072224 */ /* 0x001fca00078e02ff */
[----:B------:R-:W-:-:S04]  /*0510*/  @P2 IADD3 R24, P3, PT, R6, R7, RZ ;  /* 0x0000000706182210 */ /* 0x000fc80007f7e0ff */
[----:B------:R-:W-:Y:S02]  /*0520*/  @P2 LEA.HI.X.SX32 R7, R7, RZ, 0x1, P3 ;  /* 0x000000ff07072211 */ /* 0x000fe400018f0eff */
[----:B-1----:R-:W-:-:S04]  /*0530*/  @P2 LEA R18, P3, R24, R18, 0x4 ;  /* 0x0000001218122211 */ /* 0x002fc800078620ff */
[----:B------:R-:W-:Y:S01]  /*0540*/  @P2 LEA.HI.X R19, R24, R19, R7, 0x4, P3 ;  /* 0x0000001318132211 */ /* 0x000fe200018f2407 */
[----:B--2---:R0:W-:Y:S04]  /*0550*/  @P1 STG.E.128 desc[UR4][R22.64], R8 ;  /* 0x0000000816001986 */ /* 0x0041e8000c101d04 */
[----:B---3--:R1:W-:Y:S04]  /*0560*/  @P1 STG.E.128 desc[UR4][R20.64], R12 ;  /* 0x0000000c14001986 */ /* 0x0083e8000c101d04 */
[----:B0-----:R-:W2:Y:S04]  /*0570*/  @P2 LDG.E.128 R8, desc[UR4][R18.64] ;  /* 0x0000000412082981 */ /* 0x001ea8000c1e1d00 */
[----:B-1----:R-:W3:Y:S01]  /*0580*/  @P2 LDG.E.128 R12, desc[UR4][R16.64] ;  /* 0x00000004100c2981 */ /* 0x002ee2000c1e1d00 */
[----:B------:R-:W-:-:S05]  /*0590*/  VIADD R4, R4, 0x4 ;  /* 0x0000000404047836 */ /* 0x000fca0000000000 */
[----:B------:R-:W-:Y:S01]  /*05a0*/  ISETP.NE.AND P1, PT, R4, RZ, PT ;  /* 0x000000ff0400720c */ /* 0x000fe20003f25270 */
[----:B------:R-:W-:Y:S01]  /*05b0*/  VIADD R3, R3, 0x8 ;  /* 0x0000000803037836 */ /* 0x000fe20000000000 */
[----:B--2---:R2:W-:Y:S04]  /*05c0*/  @P2 STG.E.128 desc[UR4][R16.64], R8 ;  /* 0x0000000810002986 */ /* 0x0045e8000c101d04 */
[----:B---3--:R2:W-:Y:S07]  /*05d0*/  @P2 STG.E.128 desc[UR4][R18.64], R12 ;  /* 0x0000000c12002986 */ /* 0x0085ee000c101d04 */
[----:B------:R-:W-:Y:S05]  /*05e0*/  @P1 BRA `(.L_x_15) ;  /* 0xfffffff800f81947 */ /* 0x000fea000383ffff */
.L_x_14:
[----:B0-----:R-:W-:Y:S05]  /*05f0*/  @!P0 EXIT ;  /* 0x000000000000894d */ /* 0x001fea0003800000 */
[----:B------:R-:W0:Y:S01]  /*0600*/  LDC R7, c[0x0][0x394] ;  /* 0x0000e500ff077b82 */ /* 0x000e220000000800 */
[----:B--2---:R-:W-:Y:S02]  /*0610*/  IMAD.MOV.U32 R9, RZ, RZ, 0x28 ;  /* 0x00000028ff097424 */ /* 0x004fe400078e00ff */
[----:B------:R-:W-:-:S04]  /*0620*/  IMAD.WIDE R2, R2, 0x10, R16 ;  /* 0x0000001002027825 */ /* 0x000fc800078e0210 */
[----:B------:R-:W-:Y:S02]  /*0630*/  IMAD R16, R0, 0x2, R9 ;  /* 0x0000000200107824 */ /* 0x000fe400078e0209 */
[----:B------:R-:W-:-:S07]  /*0640*/  IMAD.MOV R0, RZ, RZ, -R5 ;  /* 0x000000ffff007224 */ /* 0x000fce00078e0a05 */
.L_x_16:
[----:B-1----:R-:W1:Y:S02]  /*0650*/  LDC.U16 R4, c[0x0][R16+0x380] ;  /* 0x0000e00010047b82 */ /* 0x002e640000000400 */
[----:B-1----:R-:W-:-:S04]  /*0660*/  PRMT R5, R4, 0x9910, RZ ;  /* 0x0000991004057816 */ /* 0x002fc800000000ff */
[----:B------:R-:W-:-:S13]  /*0670*/  ISETP.NE.AND P0, PT, R5, -0x1, PT ;  /* 0xffffffff0500780c */ /* 0x000fda0003f05270 */
[----:B------:R-:W1:Y:S01]  /*0680*/  @P0 LDC R4, c[0x0][0x398] ;  /* 0x0000e600ff040b82 */ /* 0x000e620000000800 */
[----:B------:R-:W2:Y:S07]  /*0690*/  @P0 LDG.E.128 R12, desc[UR4][R2.64] ;  /* 0x00000004020c0981 */ /* 0x000eae000c1e1d00 */
[----:B------:R-:W3:Y:S01]  /*06a0*/  @P0 LDC.64 R10, c[0x0][0x388] ;  /* 0x0000e200ff0a0b82 */ /* 0x000ee20000000a00 */
[----:B-1----:R-:W-:-:S05]  /*06b0*/  @P0 IMAD R5, R5, R4, RZ ;  /* 0x0000000405050224 */ /* 0x002fca00078e02ff */
[----:B------:R-:W-:-:S04]  /*06c0*/  @P0 IADD3 R8, P1, PT, R6, R5, RZ ;  /* 0x0000000506080210 */ /* 0x000fc80007f3e0ff */
[----:B------:R-:W-:Y:S02]  /*06d0*/  @P0 LEA.HI.X.SX32 R5, R5, RZ, 0x1, P1 ;  /* 0x000000ff05050211 */ /* 0x000fe400008f0eff */
[----:B---3--:R-:W-:-:S04]  /*06e0*/  @P0 LEA R4, P1, R8, R10, 0x4 ;  /* 0x0000000a08040211 */ /* 0x008fc800078220ff */
[----:B------:R-:W-:-:S05]  /*06f0*/  @P0 LEA.HI.X R5, R8, R11, R5, 0x4, P1 ;  /* 0x0000000b08050211 */ /* 0x000fca00008f2405 */
[----:B------:R-:W3:Y:S01]  /*0700*/  @P0 LDG.E.128 R8, desc[UR4][R4.64] ;  /* 0x0000000404080981 */ /* 0x000ee2000c1e1d00 */
[----:B------:R-:W-:Y:S02]  /*0710*/  VIADD R0, R0, 0x1 ;  /* 0x0000000100007836 */ /* 0x000fe40000000000 */
[----:B------:R-:W-:Y:S01]  /*0720*/  VIADD R16, R16, 0x2 ;  /* 0x0000000210107836 */ /* 0x000fe20000000000 */
[----:B---3--:R0:W-:Y:S04]  /*0730*/  @P0 STG.E.128 desc[UR4][R2.64], R8 ;  /* 0x0000000802000986 */ /* 0x0081e8000c101d04 */
[----:B--2---:R1:W-:Y:S01]  /*0740*/  @P0 STG.E.128 desc[UR4][R4.64], R12 ;  /* 0x0000000c04000986 */ /* 0x0043e2000c101d04 */
[----:B------:R-:W-:Y:S01]  /*0750*/  ISETP.NE.AND P0, PT, R0, RZ, PT ;  /* 0x000000ff0000720c */ /* 0x000fe20003f05270 */
[----:B0-----:R-:W-:-:S12]  /*0760*/  IMAD.WIDE R2, R7, 0x10, R2 ;  /* 0x0000001007027825 */ /* 0x001fd800078e0202 */
[----:B------:R-:W-:Y:S05]  /*0770*/  @P0 BRA `(.L_x_16) ;  /* 0xfffffffc00b40947 */ /* 0x000fea000383ffff */
[----:B------:R-:W-:Y:S05]  /*0780*/  EXIT ;  /* 0x000000000000794d */ /* 0x000fea0003800000 */
.L_x_17:
        /* <DEDUP_REMOVED lines=15> */
.L_x_21:


//--------------------- .text._Z7myzswap14zswap_params_t --------------------------
	.section	.text._Z7myzswap14zswap_params_t,"ax",@progbits
	.align	128
        .global         _Z7myzswap14zswap_params_t
        .type           _Z7myzswap14zswap_params_t,@function
        .size           _Z7myzswap14zswap_params_t,(.L_x_22 - _Z7myzswap14zswap_params_t)
        .other          _Z7myzswap14zswap_params_t,@"STO_CUDA_ENTRY STV_DEFAULT"
_Z7myzswap14zswap_params_t:
.text._Z7myzswap14zswap_params_t:
        /* <DEDUP_REMOVED lines=8> */
[----:B------:R-:W0:Y:S01]  /*0080*/  LDC.64 R4, c[0x0][0x388] ;  /* 0x0000e200ff047b82 */ /* 0x000e220000000a00 */
[----:B------:R-:W1:Y:S07]  /*0090*/  LDCU.64 UR4, c[0x0][0x358] ;  /* 0x00006b00ff0477ac */ /* 0x000e6e0008000a00 */
[----:B------:R-:W2:Y:S01]  /*00a0*/  LDC.64 R2, c[0x0][0x380] ;  /* 0x0000e000ff027b82 */ /* 0x000ea20000000a00 */
[----:B0-----:R-:W-:-:S05]  /*00b0*/  IMAD.WIDE.U32 R4, R7, 0x10, R4 ;  /* 0x0000001007047825 */ /* 0x001fca00078e0004 */
[----:B-1----:R-:W3:Y:S01]  /*00c0*/  LDG.E.128 R12, desc[UR4][R4.64] ;  /* 0x00000004040c7981 */ /* 0x002ee2000c1e1d00 */
[----:B--2---:R-:W-:-:S05]  /*00d0*/  IMAD.WIDE.U32 R2, R7, 0x10, R2 ;  /* 0x0000001007027825 */ /* 0x004fca00078e0002 */
[----:B------:R-:W2:Y:S04]  /*00e0*/  LDG.E.128 R8, desc[UR4][R2.64] ;  /* 0x0000000402087981 */ /* 0x000ea8000c1e1d00 */
[----:B---3--:R-:W-:Y:S04]  /*00f0*/  STG.E.128 desc[UR4][R2.64], R12 ;  /* 0x0000000c02007986 */ /* 0x008fe8000c101d04 */
[----:B--2---:R-:W-:Y:S01]  /*0100*/  STG.E.128 desc[UR4][R4.64], R8 ;  /* 0x0000000804007986 */ /* 0x004fe2000c101d04 */
[----:B------:R-:W-:Y:S05]  /*0110*/  EXIT ;  /* 0x000000000000794d */ /* 0x000fea0003800000 */
.L_x_18:
        /* <DEDUP_REMOVED lines=14> */
.L_x_22:


//--------------------- .nv.shared.reserved.0     --------------------------
	.section	.nv.shared.reserved.0,"aw",@nobits
	.weak		__nv_reservedSMEM_offset_0_alias
	.size		__nv_reservedSMEM_offset_0_alias, 0, 64
	.other		__nv_reservedSMEM_offset_0_alias,@"STO_CUDA_RESERVED_SHARED STV_DEFAULT"
__nv_reservedSMEM_offset_0_alias:
	.zero		0
	.zero		64


//--------------------- .nv.constant0._Z9myzlaswp216zlaswp_params_t2 --------------------------
	.section	.nv.constant0._Z9myzlaswp216zlaswp_params_t2,"a",@progbits
	.sectionflags	@""
	.align	4
.nv.constant0._Z9myzlaswp216zlaswp_params_t2:
	.zero		1048


//--------------------- .nv.constant0._Z9myzlaswpx16zlaswpx_params_t --------------------------
	.section	.nv.constant0._Z9myzlaswpx16zlaswpx_params_t,"a",@progbits
	.sectionflags	@""
	.align	4
.nv.constant0._Z9myzlaswpx16zlaswpx_params_t:
	.zero		1056


//--------------------- .nv.constant0._Z10myzswapblk17zswapblk_params_t --------------------------
	.section	.nv.constant0._Z10myzswapblk17zswapblk_params_t,"a",@progbits
	.sectionflags	@""
	.align	4
.nv.constant0._Z10myzswapblk17zswapblk_params_t:
	.zero		1064


//--------------------- .nv.constant0._Z7myzswap14zswap_params_t --------------------------
	.section	.nv.constant0._Z7myzswap14zswap_params_t,"a",@progbits
	.sectionflags	@""
	.align	4
.nv.constant0._Z7myzswap14zswap_params_t:
	.zero		920


//--------------------- SYMBOLS --------------------------

	.type		.nv.reservedSmem.offset0,@object
	.size		.nv.reservedSmem.offset0,0x4
